//
// Generated by NVIDIA NVVM Compiler
//
// Compiler Build ID: CL-36424714
// Cuda compilation tools, release 13.0, V13.0.88
// Based on NVVM 20.0.0
//

.version 9.0
.target sm_100
.address_size 64

	// .globl	_Z15kernel_partialsP6uchar3PfS1_ii

.visible .entry _Z15kernel_partialsP6uchar3PfS1_ii(
	.param .u64 .ptr .align 1 _Z15kernel_partialsP6uchar3PfS1_ii_param_0,
	.param .u64 .ptr .align 1 _Z15kernel_partialsP6uchar3PfS1_ii_param_1,
	.param .u64 .ptr .align 1 _Z15kernel_partialsP6uchar3PfS1_ii_param_2,
	.param .u32 _Z15kernel_partialsP6uchar3PfS1_ii_param_3,
	.param .u32 _Z15kernel_partialsP6uchar3PfS1_ii_param_4
)
{
	.reg .pred 	%p<10>;
	.reg .b16 	%rs<13>;
	.reg .b32 	%r<15>;
	.reg .b32 	%f<41>;
	.reg .b64 	%rd<22>;

	ld.param.u64 	%rd3, [_Z15kernel_partialsP6uchar3PfS1_ii_param_0];
	ld.param.u64 	%rd4, [_Z15kernel_partialsP6uchar3PfS1_ii_param_1];
	ld.param.u64 	%rd5, [_Z15kernel_partialsP6uchar3PfS1_ii_param_2];
	ld.param.u32 	%r2, [_Z15kernel_partialsP6uchar3PfS1_ii_param_3];
	ld.param.u32 	%r1, [_Z15kernel_partialsP6uchar3PfS1_ii_param_4];
	mov.u32 	%r3, %tid.y;
	mov.u32 	%r4, %ntid.y;
	mov.u32 	%r5, %ctaid.y;
	mad.lo.s32 	%r6, %r4, %r5, %r3;
	cvt.u64.u32 	%rd1, %r6;
	mov.u32 	%r8, %tid.x;
	mov.u32 	%r9, %ntid.x;
	mov.u32 	%r10, %ctaid.x;
	mad.lo.s32 	%r11, %r9, %r10, %r8;
	cvt.u64.u32 	%rd2, %r11;
	add.s32 	%r12, %r2, -5;
	setp.ge.u32 	%p4, %r6, %r12;
	setp.lt.u32 	%p5, %r6, 6;
	or.pred  	%p6, %p4, %p5;
	mov.pred 	%p9, -1;
	@%p6 bra 	$L__BB0_2;
	add.s32 	%r13, %r1, -1;
	cvt.s64.s32 	%rd6, %r13;
	setp.ge.u64 	%p9, %rd2, %rd6;
$L__BB0_2:
	cvt.u32.u64 	%r14, %rd2;
	setp.lt.u32 	%p7, %r14, 6;
	or.pred  	%p8, %p7, %p9;
	@%p8 bra 	$L__BB0_4;
	cvta.to.global.u64 	%rd7, %rd3;
	cvt.s64.s32 	%rd8, %r1;
	mul.lo.s64 	%rd9, %rd8, %rd1;
	add.s64 	%rd10, %rd9, %rd2;
	mad.lo.s64 	%rd11, %rd10, 3, %rd7;
	ld.global.u8 	%rs1, [%rd11+-3];
	cvt.rn.f32.u16 	%f1, %rs1;
	div.rn.f32 	%f2, %f1, 0f437F0000;
	ld.global.u8 	%rs2, [%rd11+-2];
	cvt.rn.f32.u16 	%f3, %rs2;
	div.rn.f32 	%f4, %f3, 0f437F0000;
	mul.f32 	%f5, %f4, 0f3F1645A2;
	fma.rn.f32 	%f6, %f2, 0f3E99096C, %f5;
	ld.global.u8 	%rs3, [%rd11+-1];
	cvt.rn.f32.u16 	%f7, %rs3;
	div.rn.f32 	%f8, %f7, 0f437F0000;
	fma.rn.f32 	%f9, %f8, 0f3DE978D5, %f6;
	ld.global.u8 	%rs4, [%rd11+3];
	cvt.rn.f32.u16 	%f10, %rs4;
	div.rn.f32 	%f11, %f10, 0f437F0000;
	ld.global.u8 	%rs5, [%rd11+4];
	cvt.rn.f32.u16 	%f12, %rs5;
	div.rn.f32 	%f13, %f12, 0f437F0000;
	mul.f32 	%f14, %f13, 0f3F1645A2;
	fma.rn.f32 	%f15, %f11, 0f3E99096C, %f14;
	ld.global.u8 	%rs6, [%rd11+5];
	cvt.rn.f32.u16 	%f16, %rs6;
	div.rn.f32 	%f17, %f16, 0f437F0000;
	fma.rn.f32 	%f18, %f17, 0f3DE978D5, %f15;
	sub.s64 	%rd12, %rd9, %rd8;
	add.s64 	%rd13, %rd12, %rd2;
	mad.lo.s64 	%rd14, %rd13, 3, %rd7;
	ld.global.u8 	%rs7, [%rd14];
	cvt.rn.f32.u16 	%f19, %rs7;
	div.rn.f32 	%f20, %f19, 0f437F0000;
	ld.global.u8 	%rs8, [%rd14+1];
	cvt.rn.f32.u16 	%f21, %rs8;
	div.rn.f32 	%f22, %f21, 0f437F0000;
	mul.f32 	%f23, %f22, 0f3F1645A2;
	fma.rn.f32 	%f24, %f20, 0f3E99096C, %f23;
	ld.global.u8 	%rs9, [%rd14+2];
	cvt.rn.f32.u16 	%f25, %rs9;
	div.rn.f32 	%f26, %f25, 0f437F0000;
	fma.rn.f32 	%f27, %f26, 0f3DE978D5, %f24;
	mul.wide.s32 	%rd15, %r1, 3;
	add.s64 	%rd16, %rd11, %rd15;
	ld.global.u8 	%rs10, [%rd16];
	cvt.rn.f32.u16 	%f28, %rs10;
	div.rn.f32 	%f29, %f28, 0f437F0000;
	ld.global.u8 	%rs11, [%rd16+1];
	cvt.rn.f32.u16 	%f30, %rs11;
	div.rn.f32 	%f31, %f30, 0f437F0000;
	mul.f32 	%f32, %f31, 0f3F1645A2;
	fma.rn.f32 	%f33, %f29, 0f3E99096C, %f32;
	ld.global.u8 	%rs12, [%rd16+2];
	cvt.rn.f32.u16 	%f34, %rs12;
	div.rn.f32 	%f35, %f34, 0f437F0000;
	fma.rn.f32 	%f36, %f35, 0f3DE978D5, %f33;
	sub.f32 	%f37, %f9, %f18;
	mul.f32 	%f38, %f37, 0f3F000000;
	cvta.to.global.u64 	%rd17, %rd4;
	shl.b64 	%rd18, %rd10, 2;
	add.s64 	%rd19, %rd17, %rd18;
	st.global.f32 	[%rd19], %f38;
	sub.f32 	%f39, %f27, %f36;
	mul.f32 	%f40, %f39, 0f3F000000;
	cvta.to.global.u64 	%rd20, %rd5;
	add.s64 	%rd21, %rd20, %rd18;
	st.global.f32 	[%rd21], %f40;
$L__BB0_4:
	ret;

}
	// .globl	_Z10kernel_subP6uchar3S0_Pfii
.visible .entry _Z10kernel_subP6uchar3S0_Pfii(
	.param .u64 .ptr .align 1 _Z10kernel_subP6uchar3S0_Pfii_param_0,
	.param .u64 .ptr .align 1 _Z10kernel_subP6uchar3S0_Pfii_param_1,
	.param .u64 .ptr .align 1 _Z10kernel_subP6uchar3S0_Pfii_param_2,
	.param .u32 _Z10kernel_subP6uchar3S0_Pfii_param_3,
	.param .u32 _Z10kernel_subP6uchar3S0_Pfii_param_4
)
{
	.reg .pred 	%p<10>;
	.reg .b16 	%rs<7>;
	.reg .b32 	%r<15>;
	.reg .b32 	%f<20>;
	.reg .b64 	%rd<18>;

	ld.param.u64 	%rd3, [_Z10kernel_subP6uchar3S0_Pfii_param_0];
	ld.param.u64 	%rd4, [_Z10kernel_subP6uchar3S0_Pfii_param_1];
	ld.param.u64 	%rd5, [_Z10kernel_subP6uchar3S0_Pfii_param_2];
	ld.param.u32 	%r2, [_Z10kernel_subP6uchar3S0_Pfii_param_3];
	ld.param.u32 	%r1, [_Z10kernel_subP6uchar3S0_Pfii_param_4];
	mov.u32 	%r3, %tid.y;
	mov.u32 	%r4, %ntid.y;
	mov.u32 	%r5, %ctaid.y;
	mad.lo.s32 	%r6, %r4, %r5, %r3;
	cvt.u64.u32 	%rd6, %r6;
	mov.u32 	%r8, %tid.x;
	mov.u32 	%r9, %ntid.x;
	mov.u32 	%r10, %ctaid.x;
	mad.lo.s32 	%r11, %r9, %r10, %r8;
	cvt.u64.u32 	%rd1, %r11;
	cvt.s64.s32 	%rd7, %r1;
	mul.lo.s64 	%rd2, %rd7, %rd6;
	add.s32 	%r12, %r2, -5;
	setp.ge.u32 	%p4, %r6, %r12;
	setp.lt.u32 	%p5, %r6, 6;
	or.pred  	%p6, %p4, %p5;
	mov.pred 	%p9, -1;
	@%p6 bra 	$L__BB1_2;
	add.s32 	%r13, %r1, -5;
	cvt.s64.s32 	%rd8, %r13;
	setp.ge.u64 	%p9, %rd1, %rd8;
$L__BB1_2:
	cvt.u32.u64 	%r14, %rd1;
	setp.lt.u32 	%p7, %r14, 6;
	or.pred  	%p8, %p7, %p9;
	@%p8 bra 	$L__BB1_4;
	add.s64 	%rd9, %rd2, %rd1;
	cvta.to.global.u64 	%rd10, %rd3;
	mul.lo.s64 	%rd11, %rd9, 3;
	add.s64 	%rd12, %rd10, %rd11;
	ld.global.u8 	%rs1, [%rd12];
	cvt.rn.f32.u16 	%f1, %rs1;
	div.rn.f32 	%f2, %f1, 0f437F0000;
	ld.global.u8 	%rs2, [%rd12+1];
	cvt.rn.f32.u16 	%f3, %rs2;
	div.rn.f32 	%f4, %f3, 0f437F0000;
	mul.f32 	%f5, %f4, 0f3F1645A2;
	fma.rn.f32 	%f6, %f2, 0f3E99096C, %f5;
	ld.global.u8 	%rs3, [%rd12+2];
	cvt.rn.f32.u16 	%f7, %rs3;
	div.rn.f32 	%f8, %f7, 0f437F0000;
	fma.rn.f32 	%f9, %f8, 0f3DE978D5, %f6;
	cvta.to.global.u64 	%rd13, %rd4;
	add.s64 	%rd14, %rd13, %rd11;
	ld.global.u8 	%rs4, [%rd14];
	cvt.rn.f32.u16 	%f10, %rs4;
	div.rn.f32 	%f11, %f10, 0f437F0000;
	ld.global.u8 	%rs5, [%rd14+1];
	cvt.rn.f32.u16 	%f12, %rs5;
	div.rn.f32 	%f13, %f12, 0f437F0000;
	mul.f32 	%f14, %f13, 0f3F1645A2;
	fma.rn.f32 	%f15, %f11, 0f3E99096C, %f14;
	ld.global.u8 	%rs6, [%rd14+2];
	cvt.rn.f32.u16 	%f16, %rs6;
	div.rn.f32 	%f17, %f16, 0f437F0000;
	fma.rn.f32 	%f18, %f17, 0f3DE978D5, %f15;
	sub.f32 	%f19, %f18, %f9;
	cvta.to.global.u64 	%rd15, %rd5;
	shl.b64 	%rd16, %rd9, 2;
	add.s64 	%rd17, %rd15, %rd16;
	st.global.f32 	[%rd17], %f19;
$L__BB1_4:
	ret;

}
	// .globl	_Z14kernel_optflowPfS_S_S_S_P6float4ii
.visible .entry _Z14kernel_optflowPfS_S_S_S_P6float4ii(
	.param .u64 .ptr .align 1 _Z14kernel_optflowPfS_S_S_S_P6float4ii_param_0,
	.param .u64 .ptr .align 1 _Z14kernel_optflowPfS_S_S_S_P6float4ii_param_1,
	.param .u64 .ptr .align 1 _Z14kernel_optflowPfS_S_S_S_P6float4ii_param_2,
	.param .u64 .ptr .align 1 _Z14kernel_optflowPfS_S_S_S_P6float4ii_param_3,
	.param .u64 .ptr .align 1 _Z14kernel_optflowPfS_S_S_S_P6float4ii_param_4,
	.param .u64 .ptr .align 1 _Z14kernel_optflowPfS_S_S_S_P6float4ii_param_5,
	.param .u32 _Z14kernel_optflowPfS_S_S_S_P6float4ii_param_6,
	.param .u32 _Z14kernel_optflowPfS_S_S_S_P6float4ii_param_7
)
{
	.reg .pred 	%p<10>;
	.reg .b32 	%r<15>;
	.reg .b32 	%f<17>;
	.reg .b64 	%rd<27>;
	.reg .b64 	%fd<3>;

	ld.param.u64 	%rd3, [_Z14kernel_optflowPfS_S_S_S_P6float4ii_param_0];
	ld.param.u64 	%rd4, [_Z14kernel_optflowPfS_S_S_S_P6float4ii_param_1];
	ld.param.u64 	%rd5, [_Z14kernel_optflowPfS_S_S_S_P6float4ii_param_2];
	ld.param.u64 	%rd6, [_Z14kernel_optflowPfS_S_S_S_P6float4ii_param_3];
	ld.param.u64 	%rd7, [_Z14kernel_optflowPfS_S_S_S_P6float4ii_param_4];
	ld.param.u64 	%rd8, [_Z14kernel_optflowPfS_S_S_S_P6float4ii_param_5];
	ld.param.u32 	%r2, [_Z14kernel_optflowPfS_S_S_S_P6float4ii_param_6];
	ld.param.u32 	%r1, [_Z14kernel_optflowPfS_S_S_S_P6float4ii_param_7];
	mov.u32 	%r3, %tid.y;
	mov.u32 	%r4, %ntid.y;
	mov.u32 	%r5, %ctaid.y;
	mad.lo.s32 	%r6, %r4, %r5, %r3;
	cvt.u64.u32 	%rd9, %r6;
	mov.u32 	%r8, %tid.x;
	mov.u32 	%r9, %ntid.x;
	mov.u32 	%r10, %ctaid.x;
	mad.lo.s32 	%r11, %r9, %r10, %r8;
	cvt.u64.u32 	%rd1, %r11;
	cvt.s64.s32 	%rd10, %r1;
	mul.lo.s64 	%rd2, %rd10, %rd9;
	add.s32 	%r12, %r2, -5;
	setp.ge.u32 	%p4, %r6, %r12;
	setp.lt.u32 	%p5, %r6, 6;
	or.pred  	%p6, %p4, %p5;
	mov.pred 	%p9, -1;
	@%p6 bra 	$L__BB2_2;
	add.s32 	%r13, %r1, -5;
	cvt.s64.s32 	%rd11, %r13;
	setp.ge.u64 	%p9, %rd1, %rd11;
$L__BB2_2:
	cvt.u32.u64 	%r14, %rd1;
	setp.lt.u32 	%p7, %r14, 6;
	or.pred  	%p8, %p7, %p9;
	@%p8 bra 	$L__BB2_4;
	add.s64 	%rd12, %rd2, %rd1;
	cvta.to.global.u64 	%rd13, %rd3;
	shl.b64 	%rd14, %rd12, 2;
	add.s64 	%rd15, %rd13, %rd14;
	ld.global.f32 	%f1, [%rd15];
	cvta.to.global.u64 	%rd16, %rd5;
	add.s64 	%rd17, %rd16, %rd14;
	ld.global.f32 	%f2, [%rd17];
	add.f32 	%f3, %f1, %f2;
	cvta.to.global.u64 	%rd18, %rd4;
	add.s64 	%rd19, %rd18, %rd14;
	ld.global.f32 	%f4, [%rd19];
	cvta.to.global.u64 	%rd20, %rd6;
	add.s64 	%rd21, %rd20, %rd14;
	ld.global.f32 	%f5, [%rd21];
	add.f32 	%f6, %f4, %f5;
	mul.f32 	%f7, %f6, %f6;
	fma.rn.f32 	%f8, %f3, %f3, %f7;
	cvt.f64.f32 	%fd1, %f8;
	add.f64 	%fd2, %fd1, 0d3FB999999999999A;
	cvt.rn.f32.f64 	%f9, %fd2;
	sqrt.rn.f32 	%f10, %f9;
	cvta.to.global.u64 	%rd22, %rd7;
	add.s64 	%rd23, %rd22, %rd14;
	ld.global.f32 	%f11, [%rd23];
	div.rn.f32 	%f12, %f3, %f10;
	mul.f32 	%f13, %f11, %f12;
	cvta.to.global.u64 	%rd24, %rd8;
	shl.b64 	%rd25, %rd12, 4;
	add.s64 	%rd26, %rd24, %rd25;
	st.global.f32 	[%rd26], %f13;
	ld.global.f32 	%f14, [%rd23];
	div.rn.f32 	%f15, %f6, %f10;
	mul.f32 	%f16, %f15, %f14;
	st.global.f32 	[%rd26+4], %f16;
$L__BB2_4:
	ret;

}


// ===== COMPILED SASS (sm_100) =====

	.target	sm_100

	.elftype	@"ET_EXEC"


//--------------------- .note.nv.tkinfo           --------------------------
	.section	.note.nv.tkinfo,"",@"SHT_NOTE"
	.sectionflags	@"SHF_NOTE_NV_TKINFO"
	.tkinfo
        /*0018*/ 	.word	0x00000002
        /*0030*/ 	.string	""
        /*0030*/ 	.string	"ptxas"
        /*0030*/ 	.string	"Cuda compilation tools, release 13.0, V13.0.88"
        /*0030*/ 	.string	"Build cuda_13.0.r13.0/compiler.36424714_0"
        /*0030*/ 	.string	"-arch sm_100 -m 64 "



//--------------------- .note.nv.cuinfo           --------------------------
	.section	.note.nv.cuinfo,"",@"SHT_NOTE"
	.sectionflags	@"SHF_NOTE_NV_CUINFO"
        /*0018*/ 	.short	0x0002
        /*001a*/ 	.short	0x0064
        /*001c*/ 	.short	0x0082
	.zero		2


//--------------------- .nv.info                  --------------------------
	.section	.nv.info,"",@"SHT_CUDA_INFO"
	.align	4


	//----- nvinfo : EIATTR_REGCOUNT
	.align		4
        /*0000*/ 	.byte	0x04, 0x2f
        /*0002*/ 	.short	(.L_1 - .L_0)
	.align		4
.L_0:
        /*0004*/ 	.word	index@(_Z15kernel_partialsP6uchar3PfS1_ii)
        /*0008*/ 	.word	0x00000018


	//----- nvinfo : EIATTR_FRAME_SIZE
	.align		4
.L_1:
        /*000c*/ 	.byte	0x04, 0x11
        /*000e*/ 	.short	(.L_3 - .L_2)
	.align		4
.L_2:
        /*0010*/ 	.word	index@($__internal_3_$__cuda_sm3x_div_rn_noftz_f32_slowpath)
        /*0014*/ 	.word	0x00000000


	//----- nvinfo : EIATTR_FRAME_SIZE
	.align		4
.L_3:
        /*0018*/ 	.byte	0x04, 0x11
        /*001a*/ 	.short	(.L_5 - .L_4)
	.align		4
.L_4:
        /*001c*/ 	.word	index@(_Z15kernel_partialsP6uchar3PfS1_ii)
        /*0020*/ 	.word	0x00000000


	//----- nvinfo : EIATTR_REGCOUNT
	.align		4
.L_5:
        /*0024*/ 	.byte	0x04, 0x2f
        /*0026*/ 	.short	(.L_7 - .L_6)
	.align		4
.L_6:
        /*0028*/ 	.word	index@(_Z10kernel_subP6uchar3S0_Pfii)
        /*002c*/ 	.word	0x00000014


	//----- nvinfo : EIATTR_FRAME_SIZE
	.align		4
.L_7:
        /*0030*/ 	.byte	0x04, 0x11
        /*0032*/ 	.short	(.L_9 - .L_8)
	.align		4
.L_8:
        /*0034*/ 	.word	index@($__internal_2_$__cuda_sm3x_div_rn_noftz_f32_slowpath)
        /*0038*/ 	.word	0x00000000


	//----- nvinfo : EIATTR_FRAME_SIZE
	.align		4
.L_9:
        /*003c*/ 	.byte	0x04, 0x11
        /*003e*/ 	.short	(.L_11 - .L_10)
	.align		4
.L_10:
        /*0040*/ 	.word	index@(_Z10kernel_subP6uchar3S0_Pfii)
        /*0044*/ 	.word	0x00000000


	//----- nvinfo : EIATTR_REGCOUNT
	.align		4
.L_11:
        /*0048*/ 	.byte	0x04, 0x2f
        /*004a*/ 	.short	(.L_13 - .L_12)
	.align		4
.L_12:
        /*004c*/ 	.word	index@(_Z14kernel_optflowPfS_S_S_S_P6float4ii)
        /*0050*/ 	.word	0x00000016


	//----- nvinfo : EIATTR_FRAME_SIZE
	.align		4
.L_13:
        /*0054*/ 	.byte	0x04, 0x11
        /*0056*/ 	.short	(.L_15 - .L_14)
	.align		4
.L_14:
        /*0058*/ 	.word	index@($__internal_1_$__cuda_sm3x_div_rn_noftz_f32_slowpath)
        /*005c*/ 	.word	0x00000000


	//----- nvinfo : EIATTR_FRAME_SIZE
	.align		4
.L_15:
        /*0060*/ 	.byte	0x04, 0x11
        /*0062*/ 	.short	(.L_17 - .L_16)
	.align		4
.L_16:
        /*0064*/ 	.word	index@($__internal_0_$__cuda_sm20_sqrt_rn_f32_slowpath)
        /*0068*/ 	.word	0x00000000


	//----- nvinfo : EIATTR_FRAME_SIZE
	.align		4
.L_17:
        /*006c*/ 	.byte	0x04, 0x11
        /*006e*/ 	.short	(.L_19 - .L_18)
	.align		4
.L_18:
        /*0070*/ 	.word	index@(_Z14kernel_optflowPfS_S_S_S_P6float4ii)
        /*0074*/ 	.word	0x00000000


	//----- nvinfo : EIATTR_MIN_STACK_SIZE
	.align		4
.L_19:
        /*0078*/ 	.byte	0x04, 0x12
        /*007a*/ 	.short	(.L_21 - .L_20)
	.align		4
.L_20:
        /*007c*/ 	.word	index@(_Z14kernel_optflowPfS_S_S_S_P6float4ii)
        /*0080*/ 	.word	0x00000000


	//----- nvinfo : EIATTR_MIN_STACK_SIZE
	.align		4
.L_21:
        /*0084*/ 	.byte	0x04, 0x12
        /*0086*/ 	.short	(.L_23 - .L_22)
	.align		4
.L_22:
        /*0088*/ 	.word	index@(_Z10kernel_subP6uchar3S0_Pfii)
        /*008c*/ 	.word	0x00000000


	//----- nvinfo : EIATTR_MIN_STACK_SIZE
	.align		4
.L_23:
        /*0090*/ 	.byte	0x04, 0x12
        /*0092*/ 	.short	(.L_25 - .L_24)
	.align		4
.L_24:
        /*0094*/ 	.word	index@(_Z15kernel_partialsP6uchar3PfS1_ii)
        /*0098*/ 	.word	0x00000000
.L_25:


//--------------------- .nv.compat                --------------------------
	.section	.nv.compat,"",@"SHT_CUDA_COMPAT_INFO"
	.align	4
        /*0000*/ 	.byte	0x02, 0x09, 0x00, 0x00, 0x02, 0x02, 0x01, 0x00, 0x02, 0x05, 0x05, 0x00, 0x03, 0x07, 0x01, 0x01
        /*0010*/ 	.byte	0x02, 0x03, 0x00, 0x00, 0x02, 0x06, 0x01, 0x00, 0x04, 0x0b, 0x08, 0x00, 0x01, 0x00, 0x00, 0x00
        /*0020*/ 	.byte	0x00, 0x00, 0x00, 0x00


//--------------------- .nv.info._Z14kernel_optflowPfS_S_S_S_P6float4ii --------------------------
	.section	.nv.info._Z14kernel_optflowPfS_S_S_S_P6float4ii,"",@"SHT_CUDA_INFO"
	.sectionflags	@""
	.align	4


	//----- nvinfo : EIATTR_CUDA_API_VERSION
	.align		4
        /*0000*/ 	.byte	0x04, 0x37
        /*0002*/ 	.short	(.L_27 - .L_26)
.L_26:
        /*0004*/ 	.word	0x00000082


	//----- nvinfo : EIATTR_KPARAM_INFO
	.align		4
.L_27:
        /*0008*/ 	.byte	0x04, 0x17
        /*000a*/ 	.short	(.L_29 - .L_28)
.L_28:
        /*000c*/ 	.word	0x00000000
        /*0010*/ 	.short	0x0007
        /*0012*/ 	.short	0x0034
        /*0014*/ 	.byte	0x00, 0xf0, 0x11, 0x00


	//----- nvinfo : EIATTR_KPARAM_INFO
	.align		4
.L_29:
        /*0018*/ 	.byte	0x04, 0x17
        /*001a*/ 	.short	(.L_31 - .L_30)
.L_30:
        /*001c*/ 	.word	0x00000000
        /*0020*/ 	.short	0x0006
        /*0022*/ 	.short	0x0030
        /*0024*/ 	.byte	0x00, 0xf0, 0x11, 0x00


	//----- nvinfo : EIATTR_KPARAM_INFO
	.align		4
.L_31:
        /*0028*/ 	.byte	0x04, 0x17
        /*002a*/ 	.short	(.L_33 - .L_32)
.L_32:
        /*002c*/ 	.word	0x00000000
        /*0030*/ 	.short	0x0005
        /*0032*/ 	.short	0x0028
        /*0034*/ 	.byte	0x00, 0xf5, 0x21, 0x00


	//----- nvinfo : EIATTR_KPARAM_INFO
	.align		4
.L_33:
        /*0038*/ 	.byte	0x04, 0x17
        /*003a*/ 	.short	(.L_35 - .L_34)
.L_34:
        /*003c*/ 	.word	0x00000000
        /*0040*/ 	.short	0x0004
        /*0042*/ 	.short	0x0020
        /*0044*/ 	.byte	0x00, 0xf5, 0x21, 0x00


	//----- nvinfo : EIATTR_KPARAM_INFO
	.align		4
.L_35:
        /*0048*/ 	.byte	0x04, 0x17
        /*004a*/ 	.short	(.L_37 - .L_36)
.L_36:
        /*004c*/ 	.word	0x00000000
        /*0050*/ 	.short	0x0003
        /*0052*/ 	.short	0x0018
        /*0054*/ 	.byte	0x00, 0xf5, 0x21, 0x00


	//----- nvinfo : EIATTR_KPARAM_INFO
	.align		4
.L_37:
        /*0058*/ 	.byte	0x04, 0x17
        /*005a*/ 	.short	(.L_39 - .L_38)
.L_38:
        /*005c*/ 	.word	0x00000000
        /*0060*/ 	.short	0x0002
        /*0062*/ 	.short	0x0010
        /*0064*/ 	.byte	0x00, 0xf5, 0x21, 0x00


	//----- nvinfo : EIATTR_KPARAM_INFO
	.align		4
.L_39:
        /*0068*/ 	.byte	0x04, 0x17
        /*006a*/ 	.short	(.L_41 - .L_40)
.L_40:
        /*006c*/ 	.word	0x00000000
        /*0070*/ 	.short	0x0001
        /*0072*/ 	.short	0x0008
        /*0074*/ 	.byte	0x00, 0xf5, 0x21, 0x00


	//----- nvinfo : EIATTR_KPARAM_INFO
	.align		4
.L_41:
        /*0078*/ 	.byte	0x04, 0x17
        /*007a*/ 	.short	(.L_43 - .L_42)
.L_42:
        /*007c*/ 	.word	0x00000000
        /*0080*/ 	.short	0x0000
        /*0082*/ 	.short	0x0000
        /*0084*/ 	.byte	0x00, 0xf5, 0x21, 0x00


	//----- nvinfo : EIATTR_SPARSE_MMA_MASK
	.align		4
.L_43:
        /*0088*/ 	.byte	0x03, 0x50
        /*008a*/ 	.short	0x0000


	//----- nvinfo : EIATTR_MAXREG_COUNT
	.align		4
        /*008c*/ 	.byte	0x03, 0x1b
        /*008e*/ 	.short	0x00ff


	//----- nvinfo : EIATTR_MERCURY_ISA_VERSION
	.align		4
        /*0090*/ 	.byte	0x03, 0x5f
        /*0092*/ 	.short	0x0101


	//----- nvinfo : EIATTR_VRC_CTA_INIT_COUNT
	.align		4
        /*0094*/ 	.byte	0x02, 0x4a
	.zero		1
	.zero		1


	//----- nvinfo : EIATTR_EXIT_INSTR_OFFSETS
	.align		4
        /*0098*/ 	.byte	0x04, 0x1c
        /*009a*/ 	.short	(.L_45 - .L_44)


	//   ....[0]....
.L_44:
        /*009c*/ 	.word	0x00000130


	//   ....[1]....
        /*00a0*/ 	.word	0x00000670


	//----- nvinfo : EIATTR_CRS_STACK_SIZE
	.align		4
.L_45:
        /*00a4*/ 	.byte	0x04, 0x1e
        /*00a6*/ 	.short	(.L_47 - .L_46)
.L_46:
        /*00a8*/ 	.word	0x00000000


	//----- nvinfo : EIATTR_CBANK_PARAM_SIZE
	.align		4
.L_47:
        /*00ac*/ 	.byte	0x03, 0x19
        /*00ae*/ 	.short	0x0038


	//----- nvinfo : EIATTR_PARAM_CBANK
	.align		4
        /*00b0*/ 	.byte	0x04, 0x0a
        /*00b2*/ 	.short	(.L_49 - .L_48)
	.align		4
.L_48:
        /*00b4*/ 	.word	index@(.nv.constant0._Z14kernel_optflowPfS_S_S_S_P6float4ii)
        /*00b8*/ 	.short	0x0380
        /*00ba*/ 	.short	0x0038


	//----- nvinfo : EIATTR_SW_WAR
	.align		4
.L_49:
        /*00bc*/ 	.byte	0x04, 0x36
        /*00be*/ 	.short	(.L_51 - .L_50)
.L_50:
        /*00c0*/ 	.word	0x00000008
.L_51:


//--------------------- .nv.info._Z10kernel_subP6uchar3S0_Pfii --------------------------
	.section	.nv.info._Z10kernel_subP6uchar3S0_Pfii,"",@"SHT_CUDA_INFO"
	.sectionflags	@""
	.align	4


	//----- nvinfo : EIATTR_CUDA_API_VERSION
	.align		4
        /*0000*/ 	.byte	0x04, 0x37
        /*0002*/ 	.short	(.L_53 - .L_52)
.L_52:
        /*0004*/ 	.word	0x00000082


	//----- nvinfo : EIATTR_KPARAM_INFO
	.align		4
.L_53:
        /*0008*/ 	.byte	0x04, 0x17
        /*000a*/ 	.short	(.L_55 - .L_54)
.L_54:
        /*000c*/ 	.word	0x00000000
        /*0010*/ 	.short	0x0004
        /*0012*/ 	.short	0x001c
        /*0014*/ 	.byte	0x00, 0xf0, 0x11, 0x00


	//----- nvinfo : EIATTR_KPARAM_INFO
	.align		4
.L_55:
        /*0018*/ 	.byte	0x04, 0x17
        /*001a*/ 	.short	(.L_57 - .L_56)
.L_56:
        /*001c*/ 	.word	0x00000000
        /*0020*/ 	.short	0x0003
        /*0022*/ 	.short	0x0018
        /*0024*/ 	.byte	0x00, 0xf0, 0x11, 0x00


	//----- nvinfo : EIATTR_KPARAM_INFO
	.align		4
.L_57:
        /*0028*/ 	.byte	0x04, 0x17
        /*002a*/ 	.short	(.L_59 - .L_58)
.L_58:
        /*002c*/ 	.word	0x00000000
        /*0030*/ 	.short	0x0002
        /*0032*/ 	.short	0x0010
        /*0034*/ 	.byte	0x00, 0xf5, 0x21, 0x00


	//----- nvinfo : EIATTR_KPARAM_INFO
	.align		4
.L_59:
        /*0038*/ 	.byte	0x04, 0x17
        /*003a*/ 	.short	(.L_61 - .L_60)
.L_60:
        /*003c*/ 	.word	0x00000000
        /*0040*/ 	.short	0x0001
        /*0042*/ 	.short	0x0008
        /*0044*/ 	.byte	0x00, 0xf5, 0x21, 0x00


	//----- nvinfo : EIATTR_KPARAM_INFO
	.align		4
.L_61:
        /*0048*/ 	.byte	0x04, 0x17
        /*004a*/ 	.short	(.L_63 - .L_62)
.L_62:
        /*004c*/ 	.word	0x00000000
        /*0050*/ 	.short	0x0000
        /*0052*/ 	.short	0x0000
        /*0054*/ 	.byte	0x00, 0xf5, 0x21, 0x00


	//----- nvinfo : EIATTR_SPARSE_MMA_MASK
	.align		4
.L_63:
        /*0058*/ 	.byte	0x03, 0x50
        /*005a*/ 	.short	0x0000


	//----- nvinfo : EIATTR_MAXREG_COUNT
	.align		4
        /*005c*/ 	.byte	0x03, 0x1b
        /*005e*/ 	.short	0x00ff


	//----- nvinfo : EIATTR_MERCURY_ISA_VERSION
	.align		4
        /*0060*/ 	.byte	0x03, 0x5f
        /*0062*/ 	.short	0x0101


	//----- nvinfo : EIATTR_VRC_CTA_INIT_COUNT
	.align		4
        /*0064*/ 	.byte	0x02, 0x4a
	.zero		1
	.zero		1


	//----- nvinfo : EIATTR_EXIT_INSTR_OFFSETS
	.align		4
        /*0068*/ 	.byte	0x04, 0x1c
        /*006a*/ 	.short	(.L_65 - .L_64)


	//   ....[0]....
.L_64:
        /*006c*/ 	.word	0x00000130


	//   ....[1]....
        /*0070*/ 	.word	0x00000880


	//----- nvinfo : EIATTR_CRS_STACK_SIZE
	.align		4
.L_65:
        /*0074*/ 	.byte	0x04, 0x1e
        /*0076*/ 	.short	(.L_67 - .L_66)
.L_66:
        /*0078*/ 	.word	0x00000000


	//----- nvinfo : EIATTR_CBANK_PARAM_SIZE
	.align		4
.L_67:
        /*007c*/ 	.byte	0x03, 0x19
        /*007e*/ 	.short	0x0020


	//----- nvinfo : EIATTR_PARAM_CBANK
	.align		4
        /*0080*/ 	.byte	0x04, 0x0a
        /*0082*/ 	.short	(.L_69 - .L_68)
	.align		4
.L_68:
        /*0084*/ 	.word	index@(.nv.constant0._Z10kernel_subP6uchar3S0_Pfii)
        /*0088*/ 	.short	0x0380
        /*008a*/ 	.short	0x0020


	//----- nvinfo : EIATTR_SW_WAR
	.align		4
.L_69:
        /*008c*/ 	.byte	0x04, 0x36
        /*008e*/ 	.short	(.L_71 - .L_70)
.L_70:
        /*0090*/ 	.word	0x00000008
.L_71:


//--------------------- .nv.info._Z15kernel_partialsP6uchar3PfS1_ii --------------------------
	.section	.nv.info._Z15kernel_partialsP6uchar3PfS1_ii,"",@"SHT_CUDA_INFO"
	.sectionflags	@""
	.align	4


	//----- nvinfo : EIATTR_CUDA_API_VERSION
	.align		4
        /*0000*/ 	.byte	0x04, 0x37
        /*0002*/ 	.short	(.L_73 - .L_72)
.L_72:
        /*0004*/ 	.word	0x00000082


	//----- nvinfo : EIATTR_KPARAM_INFO
	.align		4
.L_73:
        /*0008*/ 	.byte	0x04, 0x17
        /*000a*/ 	.short	(.L_75 - .L_74)
.L_74:
        /*000c*/ 	.word	0x00000000
        /*0010*/ 	.short	0x0004
        /*0012*/ 	.short	0x001c
        /*0014*/ 	.byte	0x00, 0xf0, 0x11, 0x00


	//----- nvinfo : EIATTR_KPARAM_INFO
	.align		4
.L_75:
        /*0018*/ 	.byte	0x04, 0x17
        /*001a*/ 	.short	(.L_77 - .L_76)
.L_76:
        /*001c*/ 	.word	0x00000000
        /*0020*/ 	.short	0x0003
        /*0022*/ 	.short	0x0018
        /*0024*/ 	.byte	0x00, 0xf0, 0x11, 0x00


	//----- nvinfo : EIATTR_KPARAM_INFO
	.align		4
.L_77:
        /*0028*/ 	.byte	0x04, 0x17
        /*002a*/ 	.short	(.L_79 - .L_78)
.L_78:
        /*002c*/ 	.word	0x00000000
        /*0030*/ 	.short	0x0002
        /*0032*/ 	.short	0x0010
        /*0034*/ 	.byte	0x00, 0xf5, 0x21, 0x00


	//----- nvinfo : EIATTR_KPARAM_INFO
	.align		4
.L_79:
        /*0038*/ 	.byte	0x04, 0x17
        /*003a*/ 	.short	(.L_81 - .L_80)
.L_80:
        /*003c*/ 	.word	0x00000000
        /*0040*/ 	.short	0x0001
        /*0042*/ 	.short	0x0008
        /*0044*/ 	.byte	0x00, 0xf5, 0x21, 0x00


	//----- nvinfo : EIATTR_KPARAM_INFO
	.align		4
.L_81:
        /*0048*/ 	.byte	0x04, 0x17
        /*004a*/ 	.short	(.L_83 - .L_82)
.L_82:
        /*004c*/ 	.word	0x00000000
        /*0050*/ 	.short	0x0000
        /*0052*/ 	.short	0x0000
        /*0054*/ 	.byte	0x00, 0xf5, 0x21, 0x00


	//----- nvinfo : EIATTR_SPARSE_MMA_MASK
	.align		4
.L_83:
        /*0058*/ 	.byte	0x03, 0x50
        /*005a*/ 	.short	0x0000


	//----- nvinfo : EIATTR_MAXREG_COUNT
	.align		4
        /*005c*/ 	.byte	0x03, 0x1b
        /*005e*/ 	.short	0x00ff


	//----- nvinfo : EIATTR_MERCURY_ISA_VERSION
	.align		4
        /*0060*/ 	.byte	0x03, 0x5f
        /*0062*/ 	.short	0x0101


	//----- nvinfo : EIATTR_VRC_CTA_INIT_COUNT
	.align		4
        /*0064*/ 	.byte	0x02, 0x4a
	.zero		1
	.zero		1


	//----- nvinfo : EIATTR_EXIT_INSTR_OFFSETS
	.align		4
        /*0068*/ 	.byte	0x04, 0x1c
        /*006a*/ 	.short	(.L_85 - .L_84)


	//   ....[0]....
.L_84:
        /*006c*/ 	.word	0x00000140


	//   ....[1]....
        /*0070*/ 	.word	0x00000fb0


	//----- nvinfo : EIATTR_CRS_STACK_SIZE
	.align		4
.L_85:
        /*0074*/ 	.byte	0x04, 0x1e
        /*0076*/ 	.short	(.L_87 - .L_86)
.L_86:
        /*0078*/ 	.word	0x00000000


	//----- nvinfo : EIATTR_CBANK_PARAM_SIZE
	.align		4
.L_87:
        /*007c*/ 	.byte	0x03, 0x19
        /*007e*/ 	.short	0x0020


	//----- nvinfo : EIATTR_PARAM_CBANK
	.align		4
        /*0080*/ 	.byte	0x04, 0x0a
        /*0082*/ 	.short	(.L_89 - .L_88)
	.align		4
.L_88:
        /*0084*/ 	.word	index@(.nv.constant0._Z15kernel_partialsP6uchar3PfS1_ii)
        /*0088*/ 	.short	0x0380
        /*008a*/ 	.short	0x0020


	//----- nvinfo : EIATTR_SW_WAR
	.align		4
.L_89:
        /*008c*/ 	.byte	0x04, 0x36
        /*008e*/ 	.short	(.L_91 - .L_90)
.L_90:
        /*0090*/ 	.word	0x00000008
.L_91:


//--------------------- .nv.callgraph             --------------------------
	.section	.nv.callgraph,"",@"SHT_CUDA_CALLGRAPH"
	.align	4
	.sectionentsize	8
	.align		4
        /*0000*/ 	.word	0x00000000
	.align		4
        /*0004*/ 	.word	0xffffffff
	.align		4
        /*0008*/ 	.word	0x00000000
	.align		4
        /*000c*/ 	.word	0xfffffffe
	.align		4
        /*0010*/ 	.word	0x00000000
	.align		4
        /*0014*/ 	.word	0xfffffffd
	.align		4
        /*0018*/ 	.word	0x00000000
	.align		4
        /*001c*/ 	.word	0xfffffffc


//--------------------- .text._Z14kernel_optflowPfS_S_S_S_P6float4ii --------------------------
	.section	.text._Z14kernel_optflowPfS_S_S_S_P6float4ii,"ax",@progbits
	.align	128
        .global         _Z14kernel_optflowPfS_S_S_S_P6float4ii
        .type           _Z14kernel_optflowPfS_S_S_S_P6float4ii,@function
        .size           _Z14kernel_optflowPfS_S_S_S_P6float4ii,(.L_x_81 - _Z14kernel_optflowPfS_S_S_S_P6float4ii)
        .other          _Z14kernel_optflowPfS_S_S_S_P6float4ii,@"STO_CUDA_ENTRY STV_DEFAULT"
_Z14kernel_optflowPfS_S_S_S_P6float4ii:
.text._Z14kernel_optflowPfS_S_S_S_P6float4ii:
[----:B------:R-:W-:Y:S01]  /*0000*/  LDC R1, c[0x0][0x37c] ;  /* 0x0000df00ff017b82 */ /* 0x000fe20000000800 */
[----:B------:R-:W0:Y:S07]  /*0010*/  S2R R0, SR_TID.Y ;  /* 0x0000000000007919 */ /* 0x000e2e0000002200 */
[----:B------:R-:W1:Y:S01]  /*0020*/  LDC.64 R8, c[0x0][0x3b0] ;  /* 0x0000ec00ff087b82 */ /* 0x000e620000000a00 */
[----:B------:R-:W0:Y:S01]  /*0030*/  LDCU UR4, c[0x0][0x364] ;  /* 0x00006c80ff0477ac */ /* 0x000e220008000800 */
[----:B------:R-:W-:Y:S01]  /*0040*/  PLOP3.LUT P0, PT, PT, PT, PT, 0x80, 0x8 ;  /* 0x000000000008781c */ /* 0x000fe20003f0f070 */
[----:B------:R-:W0:Y:S01]  /*0050*/  S2R R3, SR_CTAID.Y ;  /* 0x0000000000037919 */ /* 0x000e220000002600 */
[----:B------:R-:W2:Y:S01]  /*0060*/  S2R R5, SR_TID.X ;  /* 0x0000000000057919 */ /* 0x000ea20000002100 */
[----:B------:R-:W2:Y:S01]  /*0070*/  S2R R2, SR_CTAID.X ;  /* 0x0000000000027919 */ /* 0x000ea20000002500 */
[----:B0-----:R-:W-:Y:S01]  /*0080*/  IMAD R0, R3, UR4, R0 ;  /* 0x0000000403007c24 */ /* 0x001fe2000f8e0200 */
[----:B------:R-:W2:Y:S01]  /*0090*/  LDCU UR4, c[0x0][0x360] ;  /* 0x00006c00ff0477ac */ /* 0x000ea20008000800 */
[----:B-1----:R-:W-:-:S03]  /*00a0*/  VIADD R3, R8, 0xfffffffb ;  /* 0xfffffffb08037836 */ /* 0x002fc60000000000 */
[----:B------:R-:W-:-:S04]  /*00b0*/  ISETP.GE.U32.AND P1, PT, R0, 0x6, PT ;  /* 0x000000060000780c */ /* 0x000fc80003f26070 */
[----:B------:R-:W-:Y:S01]  /*00c0*/  ISETP.GE.U32.OR P1, PT, R0, R3, !P1 ;  /* 0x000000030000720c */ /* 0x000fe20004f26470 */
[----:B--2---:R-:W-:-:S12]  /*00d0*/  IMAD R5, R2, UR4, R5 ;  /* 0x0000000402057c24 */ /* 0x004fd8000f8e0205 */
[----:B------:R-:W-:-:S05]  /*00e0*/  @!P1 VIADD R2, R9, 0xfffffffb ;  /* 0xfffffffb09029836 */ /* 0x000fca0000000000 */
[----:B------:R-:W-:Y:S02]  /*00f0*/  @!P1 ISETP.GE.U32.AND P2, PT, R5, R2, PT ;  /* 0x000000020500920c */ /* 0x000fe40003f46070 */
[----:B------:R-:W-:-:S04]  /*0100*/  @!P1 SHF.R.S32.HI R2, RZ, 0x1f, R2 ;  /* 0x0000001fff029819 */ /* 0x000fc80000011402 */
[----:B------:R-:W-:-:S04]  /*0110*/  @!P1 ISETP.GE.U32.AND.EX P0, PT, RZ, R2, PT, P2 ;  /* 0x00000002ff00920c */ /* 0x000fc80003f06120 */
[----:B------:R-:W-:-:S13]  /*0120*/  ISETP.LT.U32.OR P0, PT, R5, 0x6, P0 ;  /* 0x000000060500780c */ /* 0x000fda0000701470 */
[----:B------:R-:W-:Y:S05]  /*0130*/  @P0 EXIT ;  /* 0x000000000000094d */ /* 0x000fea0003800000 */
[----:B------:R-:W0:Y:S01]  /*0140*/  LDCU.128 UR12, c[0x0][0x390] ;  /* 0x00007200ff0c77ac */ /* 0x000e220008000c00 */
[----:B------:R-:W-:Y:S01]  /*0150*/  SHF.R.S32.HI R3, RZ, 0x1f, R9 ;  /* 0x0000001fff037819 */ /* 0x000fe20000011409 */
[----:B------:R-:W-:Y:S01]  /*0160*/  IMAD.WIDE.U32 R8, R0, R9, RZ ;  /* 0x0000000900087225 */ /* 0x000fe200078e00ff */
[----:B------:R-:W1:Y:S03]  /*0170*/  LDCU.128 UR8, c[0x0][0x380] ;  /* 0x00007000ff0877ac */ /* 0x000e660008000c00 */
[----:B------:R-:W-:Y:S01]  /*0180*/  IMAD R3, R3, R0, RZ ;  /* 0x0000000003037224 */ /* 0x000fe200078e02ff */
[----:B------:R-:W-:Y:S01]  /*0190*/  IADD3 R5, P0, PT, R5, R8, RZ ;  /* 0x0000000805057210 */ /* 0x000fe20007f1e0ff */
[----:B------:R-:W2:Y:S04]  /*01a0*/  LDCU.64 UR4, c[0x0][0x358] ;  /* 0x00006b00ff0477ac */ /* 0x000ea80008000a00 */
[----:B------:R-:W-:-:S02]  /*01b0*/  IMAD.SHL.U32 R6, R5, 0x4, RZ ;  /* 0x0000000405067824 */ /* 0x000fc400078e00ff */
[----:B------:R-:W-:-:S03]  /*01c0*/  IMAD.X R8, R9, 0x1, R3, P0 ;  /* 0x0000000109087824 */ /* 0x000fc600000e0603 */
[C---:B0-----:R-:W-:Y:S02]  /*01d0*/  IADD3 R18, P3, PT, R6.reuse, UR14, RZ ;  /* 0x0000000e06127c10 */ /* 0x041fe4000ff7e0ff */
[----:B------:R-:W-:Y:S02]  /*01e0*/  SHF.L.U64.HI R4, R5, 0x2, R8 ;  /* 0x0000000205047819 */ /* 0x000fe40000010208 */
[C---:B-1----:R-:W-:Y:S02]  /*01f0*/  IADD3 R16, P2, PT, R6.reuse, UR10, RZ ;  /* 0x0000000a06107c10 */ /* 0x042fe4000ff5e0ff */
[----:B------:R-:W-:Y:S02]  /*0200*/  IADD3 R14, P1, PT, R6, UR12, RZ ;  /* 0x0000000c060e7c10 */ /* 0x000fe4000ff3e0ff */
[----:B------:R-:W-:Y:S02]  /*0210*/  IADD3.X R19, PT, PT, R4, UR15, RZ, P3, !PT ;  /* 0x0000000f04137c10 */ /* 0x000fe40009ffe4ff */
[----:B------:R-:W-:-:S02]  /*0220*/  IADD3 R12, P0, PT, R6, UR8, RZ ;  /* 0x00000008060c7c10 */ /* 0x000fc4000ff1e0ff */
[C---:B------:R-:W-:Y:S02]  /*0230*/  IADD3.X R17, PT, PT, R4.reuse, UR11, RZ, P2, !PT ;  /* 0x0000000b04117c10 */ /* 0x040fe400097fe4ff */
[C---:B------:R-:W-:Y:S01]  /*0240*/  IADD3.X R15, PT, PT, R4.reuse, UR13, RZ, P1, !PT ;  /* 0x0000000d040f7c10 */ /* 0x040fe20008ffe4ff */
[----:B--2---:R-:W2:Y:S01]  /*0250*/  LDG.E R19, desc[UR4][R18.64] ;  /* 0x0000000412137981 */ /* 0x004ea2000c1e1900 */
[----:B------:R-:W-:-:S03]  /*0260*/  IADD3.X R13, PT, PT, R4, UR9, RZ, P0, !PT ;  /* 0x00000009040d7c10 */ /* 0x000fc600087fe4ff */
[----:B------:R-:W2:Y:S04]  /*0270*/  LDG.E R0, desc[UR4][R16.64] ;  /* 0x0000000410007981 */ /* 0x000ea8000c1e1900 */
[----:B------:R-:W3:Y:S04]  /*0280*/  LDG.E R2, desc[UR4][R12.64] ;  /* 0x000000040c027981 */ /* 0x000ee8000c1e1900 */
[----:B------:R-:W3:Y:S01]  /*0290*/  LDG.E R15, desc[UR4][R14.64] ;  /* 0x000000040e0f7981 */ /* 0x000ee2000c1e1900 */
[----:B------:R-:W-:Y:S01]  /*02a0*/  UMOV UR6, 0x9999999a ;  /* 0x9999999a00067882 */ /* 0x000fe20000000000 */
[----:B------:R-:W-:Y:S01]  /*02b0*/  UMOV UR7, 0x3fb99999 ;  /* 0x3fb9999900077882 */ /* 0x000fe20000000000 */
[----:B------:R-:W-:Y:S01]  /*02c0*/  BSSY.RECONVERGENT B0, `(.L_x_0) ;  /* 0x0000013000007945 */ /* 0x000fe20003800200 */
[----:B--2---:R-:W-:-:S04]  /*02d0*/  FADD R0, R0, R19 ;  /* 0x0000001300007221 */ /* 0x004fc80000000000 */
[----:B------:R-:W-:Y:S01]  /*02e0*/  FMUL R3, R0, R0 ;  /* 0x0000000000037220 */ /* 0x000fe20000400000 */
[----:B---3--:R-:W-:-:S04]  /*02f0*/  FADD R2, R2, R15 ;  /* 0x0000000f02027221 */ /* 0x008fc80000000000 */
[----:B------:R-:W-:-:S04]  /*0300*/  FFMA R3, R2, R2, R3 ;  /* 0x0000000202037223 */ /* 0x000fc80000000003 */
[----:B------:R-:W0:Y:S02]  /*0310*/  F2F.F64.F32 R10, R3 ;  /* 0x00000003000a7310 */ /* 0x000e240000201800 */
[----:B0-----:R-:W-:-:S10]  /*0320*/  DADD R10, R10, UR6 ;  /* 0x000000060a0a7e29 */ /* 0x001fd40008000000 */
[----:B------:R-:W0:Y:S02]  /*0330*/  F2F.F32.F64 R10, R10 ;  /* 0x0000000a000a7310 */ /* 0x000e240000301000 */
[----:B0-----:R-:W-:-:S06]  /*0340*/  VIADD R9, R10, 0xf3000000 ;  /* 0xf30000000a097836 */ /* 0x001fcc0000000000 */
[----:B------:R0:W1:Y:S01]  /*0350*/  MUFU.RSQ R7, R10 ;  /* 0x0000000a00077308 */ /* 0x0000620000001400 */
[----:B------:R-:W-:-:S13]  /*0360*/  ISETP.GT.U32.AND P0, PT, R9, 0x727fffff, PT ;  /* 0x727fffff0900780c */ /* 0x000fda0003f04070 */
[----:B0-----:R-:W-:Y:S05]  /*0370*/  @!P0 BRA `(.L_x_1) ;  /* 0x00000000000c8947 */ /* 0x001fea0003800000 */
[----:B------:R-:W-:-:S07]  /*0380*/  MOV R13, 0x3a0 ;  /* 0x000003a0000d7802 */ /* 0x000fce0000000f00 */
[----:B-1----:R-:W-:Y:S05]  /*0390*/  CALL.REL.NOINC `($__internal_0_$__cuda_sm20_sqrt_rn_f32_slowpath) ;  /* 0x0000000000b87944 */ /* 0x002fea0003c00000 */
[----:B------:R-:W-:Y:S05]  /*03a0*/  BRA `(.L_x_2) ;  /* 0x0000000000107947 */ /* 0x000fea0003800000 */
.L_x_1:
[----:B-1----:R-:W-:Y:S01]  /*03b0*/  FMUL.FTZ R3, R10, R7 ;  /* 0x000000070a037220 */ /* 0x002fe20000410000 */
[----:B------:R-:W-:-:S03]  /*03c0*/  FMUL.FTZ R7, R7, 0.5 ;  /* 0x3f00000007077820 */ /* 0x000fc60000410000 */
[----:B------:R-:W-:-:S04]  /*03d0*/  FFMA R10, -R3, R3, R10 ;  /* 0x00000003030a7223 */ /* 0x000fc8000000010a */
[----:B------:R-:W-:-:S07]  /*03e0*/  FFMA R3, R10, R7, R3 ;  /* 0x000000070a037223 */ /* 0x000fce0000000003 */
.L_x_2:
[----:B------:R-:W-:Y:S05]  /*03f0*/  BSYNC.RECONVERGENT B0 ;  /* 0x0000000000007941 */ /* 0x000fea0003800200 */
.L_x_0:
[----:B------:R-:W0:Y:S02]  /*0400*/  LDCU.64 UR6, c[0x0][0x3a0] ;  /* 0x00007400ff0677ac */ /* 0x000e240008000a00 */
[----:B0-----:R-:W-:-:S04]  /*0410*/  IADD3 R6, P0, PT, R6, UR6, RZ ;  /* 0x0000000606067c10 */ /* 0x001fc8000ff1e0ff */
[----:B------:R-:W-:-:S05]  /*0420*/  IADD3.X R7, PT, PT, R4, UR7, RZ, P0, !PT ;  /* 0x0000000704077c10 */ /* 0x000fca00087fe4ff */
[----:B------:R0:W5:Y:S01]  /*0430*/  LDG.E R9, desc[UR4][R6.64] ;  /* 0x0000000406097981 */ /* 0x000162000c1e1900 */
[----:B------:R-:W1:Y:S01]  /*0440*/  MUFU.RCP R4, R3 ;  /* 0x0000000300047308 */ /* 0x000e620000001000 */
[----:B------:R-:W-:Y:S07]  /*0450*/  BSSY.RECONVERGENT B0, `(.L_x_3) ;  /* 0x000000b000007945 */ /* 0x000fee0003800200 */
[----:B------:R-:W2:Y:S01]  /*0460*/  FCHK P0, R2, R3 ;  /* 0x0000000302007302 */ /* 0x000ea20000000000 */
[----:B-1----:R-:W-:-:S04]  /*0470*/  FFMA R11, R4, -R3, 1 ;  /* 0x3f800000040b7423 */ /* 0x002fc80000000803 */
[----:B------:R-:W-:-:S04]  /*0480*/  FFMA R11, R4, R11, R4 ;  /* 0x0000000b040b7223 */ /* 0x000fc80000000004 */
[----:B------:R-:W-:-:S04]  /*0490*/  FFMA R4, R2, R11, RZ ;  /* 0x0000000b02047223 */ /* 0x000fc800000000ff */
[----:B------:R-:W-:-:S04]  /*04a0*/  FFMA R10, R4, -R3, R2 ;  /* 0x80000003040a7223 */ /* 0x000fc80000000002 */
[----:B------:R-:W-:Y:S01]  /*04b0*/  FFMA R10, R11, R10, R4 ;  /* 0x0000000a0b0a7223 */ /* 0x000fe20000000004 */
[----:B0-2---:R-:W-:Y:S06]  /*04c0*/  @!P0 BRA `(.L_x_4) ;  /* 0x00000000000c8947 */ /* 0x005fec0003800000 */
[----:B------:R-:W-:-:S07]  /*04d0*/  MOV R10, 0x4f0 ;  /* 0x000004f0000a7802 */ /* 0x000fce0000000f00 */
[----:B-----5:R-:W-:Y:S05]  /*04e0*/  CALL.REL.NOINC `($__internal_1_$__cuda_sm3x_div_rn_noftz_f32_slowpath) ;  /* 0x0000000000c07944 */ /* 0x020fea0003c00000 */
[----:B------:R-:W-:-:S07]  /*04f0*/  IMAD.MOV.U32 R10, RZ, RZ, R2 ;  /* 0x000000ffff0a7224 */ /* 0x000fce00078e0002 */
.L_x_4:
[----:B------:R-:W-:Y:S05]  /*0500*/  BSYNC.RECONVERGENT B0 ;  /* 0x0000000000007941 */ /* 0x000fea0003800200 */
.L_x_3:
[----:B------:R-:W0:Y:S01]  /*0510*/  LDCU.64 UR6, c[0x0][0x3a8] ;  /* 0x00007500ff0677ac */ /* 0x000e220008000a00 */
[----:B-----5:R-:W-:Y:S01]  /*0520*/  FMUL R9, R9, R10 ;  /* 0x0000000a09097220 */ /* 0x020fe20000400000 */
[----:B0-----:R-:W-:-:S04]  /*0530*/  LEA R4, P0, R5, UR6, 0x4 ;  /* 0x0000000605047c11 */ /* 0x001fc8000f8020ff */
[----:B------:R-:W-:-:S05]  /*0540*/  LEA.HI.X R5, R5, UR7, R8, 0x4, P0 ;  /* 0x0000000705057c11 */ /* 0x000fca00080f2408 */
[----:B------:R0:W-:Y:S04]  /*0550*/  STG.E desc[UR4][R4.64], R9 ;  /* 0x0000000904007986 */ /* 0x0001e8000c101904 */
        /* <DEDUP_REMOVED lines=10> */
[----:B------:R-:W-:Y:S01]  /*0600*/  IMAD.MOV.U32 R2, RZ, RZ, R0 ;  /* 0x000000ffff027224 */ /* 0x000fe200078e0000 */
[----:B------:R-:W-:-:S07]  /*0610*/  MOV R10, 0x630 ;  /* 0x00000630000a7802 */ /* 0x000fce0000000f00 */
[----:B-----5:R-:W-:Y:S05]  /*0620*/  CALL.REL.NOINC `($__internal_1_$__cuda_sm3x_div_rn_noftz_f32_slowpath) ;  /* 0x0000000000707944 */ /* 0x020fea0003c00000 */
[----:B------:R-:W-:-:S07]  /*0630*/  IMAD.MOV.U32 R11, RZ, RZ, R2 ;  /* 0x000000ffff0b7224 */ /* 0x000fce00078e0002 */
.L_x_6:
[----:B------:R-:W-:Y:S05]  /*0640*/  BSYNC.RECONVERGENT B0 ;  /* 0x0000000000007941 */ /* 0x000fea0003800200 */
.L_x_5:
[----:B-----5:R-:W-:-:S05]  /*0650*/  FMUL R11, R6, R11 ;  /* 0x0000000b060b7220 */ /* 0x020fca0000400000 */
[----:B------:R-:W-:Y:S01]  /*0660*/  STG.E desc[UR4][R4.64+0x4], R11 ;  /* 0x0000040b04007986 */ /* 0x000fe2000c101904 */
[----:B------:R-:W-:Y:S05]  /*0670*/  EXIT ;  /* 0x000000000000794d */ /* 0x000fea0003800000 */
        .weak           $__internal_0_$__cuda_sm20_sqrt_rn_f32_slowpath
        .type           $__internal_0_$__cuda_sm20_sqrt_rn_f32_slowpath,@function
        .size           $__internal_0_$__cuda_sm20_sqrt_rn_f32_slowpath,($__internal_1_$__cuda_sm3x_div_rn_noftz_f32_slowpath - $__internal_0_$__cuda_sm20_sqrt_rn_f32_slowpath)
$__internal_0_$__cuda_sm20_sqrt_rn_f32_slowpath:
[----:B------:R-:W-:-:S13]  /*0680*/  LOP3.LUT P0, RZ, R10, 0x7fffffff, RZ, 0xc0, !PT ;  /* 0x7fffffff0aff7812 */ /* 0x000fda000780c0ff */
[----:B------:R-:W-:Y:S05]  /*0690*/  @!P0 BRA `(.L_x_7) ;  /* 0x0000000000448947 */ /* 0x000fea0003800000 */
[----:B------:R-:W-:Y:S01]  /*06a0*/  FSETP.GEU.FTZ.AND P0, PT, R10, RZ, PT ;  /* 0x000000ff0a00720b */ /* 0x000fe20003f1e000 */
[----:B------:R-:W-:-:S12]  /*06b0*/  IMAD.MOV.U32 R3, RZ, RZ, R10 ;  /* 0x000000ffff037224 */ /* 0x000fd800078e000a */
[----:B------:R-:W-:Y:S01]  /*06c0*/  @!P0 IMAD.MOV.U32 R10, RZ, RZ, 0x7fffffff ;  /* 0x7fffffffff0a8424 */ /* 0x000fe200078e00ff */
[----:B------:R-:W-:Y:S06]  /*06d0*/  @!P0 BRA `(.L_x_7) ;  /* 0x0000000000348947 */ /* 0x000fec0003800000 */
[----:B------:R-:W-:-:S13]  /*06e0*/  FSETP.GTU.FTZ.AND P0, PT, |R3|, +INF , PT ;  /* 0x7f8000000300780b */ /* 0x000fda0003f1c200 */
[----:B------:R-:W-:Y:S01]  /*06f0*/  @P0 FADD.FTZ R10, R3, 1 ;  /* 0x3f800000030a0421 */ /* 0x000fe20000010000 */
[----:B------:R-:W-:Y:S06]  /*0700*/  @P0 BRA `(.L_x_7) ;  /* 0x0000000000280947 */ /* 0x000fec0003800000 */
[----:B------:R-:W-:-:S13]  /*0710*/  FSETP.NEU.FTZ.AND P0, PT, |R3|, +INF , PT ;  /* 0x7f8000000300780b */ /* 0x000fda0003f1d200 */
[----:B------:R-:W-:-:S04]  /*0720*/  @P0 FFMA R7, R3, 1.84467440737095516160e+19, RZ ;  /* 0x5f80000003070823 */ /* 0x000fc800000000ff */
[----:B------:R-:W0:Y:S02]  /*0730*/  @P0 MUFU.RSQ R10, R7 ;  /* 0x00000007000a0308 */ /* 0x000e240000001400 */
[----:B0-----:R-:W-:Y:S01]  /*0740*/  @P0 FMUL.FTZ R12, R7, R10 ;  /* 0x0000000a070c0220 */ /* 0x001fe20000410000 */
[----:B------:R-:W-:Y:S01]  /*0750*/  @P0 FMUL.FTZ R11, R10, 0.5 ;  /* 0x3f0000000a0b0820 */ /* 0x000fe20000410000 */
[----:B------:R-:W-:Y:S02]  /*0760*/  @!P0 IMAD.MOV.U32 R10, RZ, RZ, R3 ;  /* 0x000000ffff0a8224 */ /* 0x000fe400078e0003 */
[----:B------:R-:W-:-:S04]  /*0770*/  @P0 FADD.FTZ R9, -R12, -RZ ;  /* 0x800000ff0c090221 */ /* 0x000fc80000010100 */
[----:B------:R-:W-:-:S04]  /*0780*/  @P0 FFMA R9, R12, R9, R7 ;  /* 0x000000090c090223 */ /* 0x000fc80000000007 */
[----:B------:R-:W-:-:S04]  /*0790*/  @P0 FFMA R9, R9, R11, R12 ;  /* 0x0000000b09090223 */ /* 0x000fc8000000000c */
[----:B------:R-:W-:-:S07]  /*07a0*/  @P0 FMUL.FTZ R10, R9, 2.3283064365386962891e-10 ;  /* 0x2f800000090a0820 */ /* 0x000fce0000410000 */
.L_x_7:
[----:B------:R-:W-:Y:S02]  /*07b0*/  IMAD.MOV.U32 R3, RZ, RZ, R10 ;  /* 0x000000ffff037224 */ /* 0x000fe400078e000a */
[----:B------:R-:W-:Y:S02]  /*07c0*/  IMAD.MOV.U32 R10, RZ, RZ, R13 ;  /* 0x000000ffff0a7224 */ /* 0x000fe400078e000d */
[----:B------:R-:W-:-:S04]  /*07d0*/  IMAD.MOV.U32 R11, RZ, RZ, 0x0 ;  /* 0x00000000ff0b7424 */ /* 0x000fc800078e00ff */
[----:B------:R-:W-:Y:S05]  /*07e0*/  RET.REL.NODEC R10 `(_Z14kernel_optflowPfS_S_S_S_P6float4ii) ;  /* 0xfffffff80a047950 */ /* 0x000fea0003c3ffff */
        .weak           $__internal_1_$__cuda_sm3x_div_rn_noftz_f32_slowpath
        .type           $__internal_1_$__cuda_sm3x_div_rn_noftz_f32_slowpath,@function
        .size           $__internal_1_$__cuda_sm3x_div_rn_noftz_f32_slowpath,(.L_x_81 - $__internal_1_$__cuda_sm3x_div_rn_noftz_f32_slowpath)
$__internal_1_$__cuda_sm3x_div_rn_noftz_f32_slowpath:
[--C-:B------:R-:W-:Y:S01]  /*07f0*/  SHF.R.U32.HI R12, RZ, 0x17, R3.reuse ;  /* 0x00000017ff0c7819 */ /* 0x100fe20000011603 */
[----:B------:R-:W-:Y:S01]  /*0800*/  BSSY.RECONVERGENT B1, `(.L_x_8) ;  /* 0x0000063000017945 */ /* 0x000fe20003800200 */
[----:B------:R-:W-:Y:S01]  /*0810*/  SHF.R.U32.HI R11, RZ, 0x17, R2 ;  /* 0x00000017ff0b7819 */ /* 0x000fe20000011602 */
[----:B------:R-:W-:Y:S01]  /*0820*/  IMAD.MOV.U32 R13, RZ, RZ, R3 ;  /* 0x000000ffff0d7224 */ /* 0x000fe200078e0003 */
[----:B------:R-:W-:Y:S02]  /*0830*/  LOP3.LUT R12, R12, 0xff, RZ, 0xc0, !PT ;  /* 0x000000ff0c0c7812 */ /* 0x000fe400078ec0ff */
[----:B------:R-:W-:-:S03]  /*0840*/  LOP3.LUT R15, R11, 0xff, RZ, 0xc0, !PT ;  /* 0x000000ff0b0f7812 */ /* 0x000fc600078ec0ff */
[----:B------:R-:W-:Y:S02]  /*0850*/  VIADD R16, R12, 0xffffffff ;  /* 0xffffffff0c107836 */ /* 0x000fe40000000000 */
[----:B------:R-:W-:-:S03]  /*0860*/  VIADD R14, R15, 0xffffffff ;  /* 0xffffffff0f0e7836 */ /* 0x000fc60000000000 */
[----:B------:R-:W-:-:S04]  /*0870*/  ISETP.GT.U32.AND P0, PT, R16, 0xfd, PT ;  /* 0x000000fd1000780c */ /* 0x000fc80003f04070 */
[----:B------:R-:W-:-:S13]  /*0880*/  ISETP.GT.U32.OR P0, PT, R14, 0xfd, P0 ;  /* 0x000000fd0e00780c */ /* 0x000fda0000704470 */
[----:B------:R-:W-:Y:S01]  /*0890*/  @!P0 IMAD.MOV.U32 R11, RZ, RZ, RZ ;  /* 0x000000ffff0b8224 */ /* 0x000fe200078e00ff */
[----:B------:R-:W-:Y:S06]  /*08a0*/  @!P0 BRA `(.L_x_9) ;  /* 0x00000000005c8947 */ /* 0x000fec0003800000 */
[----:B------:R-:W-:Y:S02]  /*08b0*/  FSETP.GTU.FTZ.AND P0, PT, |R2|, +INF , PT ;  /* 0x7f8000000200780b */ /* 0x000fe40003f1c200 */
[----:B------:R-:W-:-:S04]  /*08c0*/  FSETP.GTU.FTZ.AND P1, PT, |R3|, +INF , PT ;  /* 0x7f8000000300780b */ /* 0x000fc80003f3c200 */
[----:B------:R-:W-:-:S13]  /*08d0*/  PLOP3.LUT P0, PT, P0, P1, PT, 0xf8, 0x8f ;  /* 0x00000000008f781c */ /* 0x000fda0000703f70 */
[----:B------:R-:W-:Y:S05]  /*08e0*/  @P0 BRA `(.L_x_10) ;  /* 0x00000004004c0947 */ /* 0x000fea0003800000 */
[----:B------:R-:W-:-:S13]  /*08f0*/  LOP3.LUT P0, RZ, R13, 0x7fffffff, R2, 0xc8, !PT ;  /* 0x7fffffff0dff7812 */ /* 0x000fda000780c802 */
[----:B------:R-:W-:Y:S05]  /*0900*/  @!P0 BRA `(.L_x_11) ;  /* 0x00000004003c8947 */ /* 0x000fea0003800000 */
[C---:B------:R-:W-:Y:S02]  /*0910*/  FSETP.NEU.FTZ.AND P1, PT, |R2|.reuse, +INF , PT ;  /* 0x7f8000000200780b */ /* 0x040fe40003f3d200 */
[----:B------:R-:W-:Y:S02]  /*0920*/  FSETP.NEU.FTZ.AND P2, PT, |R3|, +INF , PT ;  /* 0x7f8000000300780b */ /* 0x000fe40003f5d200 */
[----:B------:R-:W-:-:S11]  /*0930*/  FSETP.NEU.FTZ.AND P0, PT, |R2|, +INF , PT ;  /* 0x7f8000000200780b */ /* 0x000fd60003f1d200 */
[----:B------:R-:W-:Y:S05]  /*0940*/  @!P2 BRA !P1, `(.L_x_11) ;  /* 0x00000004002ca947 */ /* 0x000fea0004800000 */
[----:B------:R-:W-:-:S04]  /*0950*/  LOP3.LUT P1, RZ, R2, 0x7fffffff, RZ, 0xc0, !PT ;  /* 0x7fffffff02ff7812 */ /* 0x000fc8000782c0ff */
[----:B------:R-:W-:-:S13]  /*0960*/  PLOP3.LUT P1, PT, P2, P1, PT, 0x2f, 0xf2 ;  /* 0x0000000000f2781c */ /* 0x000fda0001722577 */
[----:B------:R-:W-:Y:S05]  /*0970*/  @P1 BRA `(.L_x_12) ;  /* 0x0000000400181947 */ /* 0x000fea0003800000 */
[----:B------:R-:W-:-:S04]  /*0980*/  LOP3.LUT P1, RZ, R13, 0x7fffffff, RZ, 0xc0, !PT ;  /* 0x7fffffff0dff7812 */ /* 0x000fc8000782c0ff */
[----:B------:R-:W-:-:S13]  /*0990*/  PLOP3.LUT P0, PT, P0, P1, PT, 0x2f, 0xf2 ;  /* 0x0000000000f2781c */ /* 0x000fda0000702577 */
[----:B------:R-:W-:Y:S05]  /*09a0*/  @P0 BRA `(.L_x_13) ;  /* 0x0000000400000947 */ /* 0x000fea0003800000 */
[----:B------:R-:W-:Y:S02]  /*09b0*/  ISETP.GE.AND P0, PT, R14, RZ, PT ;  /* 0x000000ff0e00720c */ /* 0x000fe40003f06270 */
[----:B------:R-:W-:-:S11]  /*09c0*/  ISETP.GE.AND P1, PT, R16, RZ, PT ;  /* 0x000000ff1000720c */ /* 0x000fd60003f26270 */
[----:B------:R-:W-:Y:S02]  /*09d0*/  @P0 IMAD.MOV.U32 R11, RZ, RZ, RZ ;  /* 0x000000ffff0b0224 */ /* 0x000fe400078e00ff */
[----:B------:R-:W-:Y:S01]  /*09e0*/  @!P0 FFMA R2, R2, 1.84467440737095516160e+19, RZ ;  /* 0x5f80000002028823 */ /* 0x000fe200000000ff */
[----:B------:R-:W-:Y:S02]  /*09f0*/  @!P0 IMAD.MOV.U32 R11, RZ, RZ, -0x40 ;  /* 0xffffffc0ff0b8424 */ /* 0x000fe400078e00ff */
[----:B------:R-:W-:Y:S02]  /*0a00*/  @!P1 FFMA R13, R3, 1.84467440737095516160e+19, RZ ;  /* 0x5f800000030d9823 */ /* 0x000fe400000000ff */
[----:B------:R-:W-:-:S07]  /*0a10*/  @!P1 VIADD R11, R11, 0x40 ;  /* 0x000000400b0b9836 */ /* 0x000fce0000000000 */
.L_x_9:
[----:B------:R-:W-:Y:S01]  /*0a20*/  LEA R14, R12, 0xc0800000, 0x17 ;  /* 0xc08000000c0e7811 */ /* 0x000fe200078eb8ff */
[----:B------:R-:W-:Y:S01]  /*0a30*/  VIADD R15, R15, 0xffffff81 ;  /* 0xffffff810f0f7836 */ /* 0x000fe20000000000 */
[----:B------:R-:W-:Y:S03]  /*0a40*/  BSSY.RECONVERGENT B2, `(.L_x_14) ;  /* 0x0000035000027945 */ /* 0x000fe60003800200 */
[----:B------:R-:W-:Y:S02]  /*0a50*/  IMAD.IADD R14, R13, 0x1, -R14 ;  /* 0x000000010d0e7824 */ /* 0x000fe400078e0a0e */
[C---:B------:R-:W-:Y:S02]  /*0a60*/  IMAD R2, R15.reuse, -0x800000, R2 ;  /* 0xff8000000f027824 */ /* 0x040fe400078e0202 */
[----:B------:R0:W1:Y:S01]  /*0a70*/  MUFU.RCP R13, R14 ;  /* 0x0000000e000d7308 */ /* 0x0000620000001000 */
[----:B------:R-:W-:Y:S01]  /*0a80*/  FADD.FTZ R17, -R14, -RZ ;  /* 0x800000ff0e117221 */ /* 0x000fe20000010100 */
[----:B0-----:R-:W-:-:S05]  /*0a90*/  IADD3 R14, PT, PT, R15, 0x7f, -R12 ;  /* 0x0000007f0f0e7810 */ /* 0x001fca0007ffe80c */
[----:B------:R-:W-:Y:S02]  /*0aa0*/  IMAD.IADD R11, R14, 0x1, R11 ;  /* 0x000000010e0b7824 */ /* 0x000fe400078e020b */
[----:B-1----:R-:W-:-:S04]  /*0ab0*/  FFMA R16, R13, R17, 1 ;  /* 0x3f8000000d107423 */ /* 0x002fc80000000011 */
[----:B------:R-:W-:-:S04]  /*0ac0*/  FFMA R13, R13, R16, R13 ;  /* 0x000000100d0d7223 */ /* 0x000fc8000000000d */
[----:B------:R-:W-:-:S04]  /*0ad0*/  FFMA R16, R2, R13, RZ ;  /* 0x0000000d02107223 */ /* 0x000fc800000000ff */
[----:B------:R-:W-:-:S04]  /*0ae0*/  FFMA R18, R17, R16, R2 ;  /* 0x0000001011127223 */ /* 0x000fc80000000002 */
[----:B------:R-:W-:-:S04]  /*0af0*/  FFMA R18, R13, R18, R16 ;  /* 0x000000120d127223 */ /* 0x000fc80000000010 */
[----:B------:R-:W-:-:S04]  /*0b00*/  FFMA R17, R17, R18, R2 ;  /* 0x0000001211117223 */ /* 0x000fc80000000002 */
[----:B------:R-:W-:-:S05]  /*0b10*/  FFMA R2, R13, R17, R18 ;  /* 0x000000110d027223 */ /* 0x000fca0000000012 */
[----:B------:R-:W-:-:S04]  /*0b20*/  SHF.R.U32.HI R12, RZ, 0x17, R2 ;  /* 0x00000017ff0c7819 */ /* 0x000fc80000011602 */
[----:B------:R-:W-:-:S05]  /*0b30*/  LOP3.LUT R12, R12, 0xff, RZ, 0xc0, !PT ;  /* 0x000000ff0c0c7812 */ /* 0x000fca00078ec0ff */
[----:B------:R-:W-:-:S04]  /*0b40*/  IMAD.IADD R15, R12, 0x1, R11 ;  /* 0x000000010c0f7824 */ /* 0x000fc800078e020b */
[----:B------:R-:W-:-:S05]  /*0b50*/  VIADD R12, R15, 0xffffffff ;  /* 0xffffffff0f0c7836 */ /* 0x000fca0000000000 */
[----:B------:R-:W-:-:S13]  /*0b60*/  ISETP.GE.U32.AND P0, PT, R12, 0xfe, PT ;  /* 0x000000fe0c00780c */ /* 0x000fda0003f06070 */
[----:B------:R-:W-:Y:S05]  /*0b70*/  @!P0 BRA `(.L_x_15) ;  /* 0x0000000000808947 */ /* 0x000fea0003800000 */
[----:B------:R-:W-:-:S13]  /*0b80*/  ISETP.GT.AND P0, PT, R15, 0xfe, PT ;  /* 0x000000fe0f00780c */ /* 0x000fda0003f04270 */
[----:B------:R-:W-:Y:S05]  /*0b90*/  @P0 BRA `(.L_x_16) ;  /* 0x00000000006c0947 */ /* 0x000fea0003800000 */
[----:B------:R-:W-:-:S13]  /*0ba0*/  ISETP.GE.AND P0, PT, R15, 0x1, PT ;  /* 0x000000010f00780c */ /* 0x000fda0003f06270 */
[----:B------:R-:W-:Y:S05]  /*0bb0*/  @P0 BRA `(.L_x_17) ;  /* 0x0000000000740947 */ /* 0x000fea0003800000 */
[----:B------:R-:W-:Y:S02]  /*0bc0*/  ISETP.GE.AND P0, PT, R15, -0x18, PT ;  /* 0xffffffe80f00780c */ /* 0x000fe40003f06270 */
[----:B------:R-:W-:-:S11]  /*0bd0*/  LOP3.LUT R2, R2, 0x80000000, RZ, 0xc0, !PT ;  /* 0x8000000002027812 */ /* 0x000fd600078ec0ff */
[----:B------:R-:W-:Y:S05]  /*0be0*/  @!P0 BRA `(.L_x_17) ;  /* 0x0000000000688947 */ /* 0x000fea0003800000 */
[CCC-:B------:R-:W-:Y:S01]  /*0bf0*/  FFMA.RZ R11, R13.reuse, R17.reuse, R18.reuse ;  /* 0x000000110d0b7223 */ /* 0x1c0fe2000000c012 */
[-CC-:B------:R-:W-:Y:S01]  /*0c00*/  FFMA.RM R12, R13, R17.reuse, R18.reuse ;  /* 0x000000110d0c7223 */ /* 0x180fe20000004012 */
[C---:B------:R-:W-:Y:S02]  /*0c10*/  ISETP.NE.AND P2, PT, R15.reuse, RZ, PT ;  /* 0x000000ff0f00720c */ /* 0x040fe40003f45270 */
[----:B------:R-:W-:Y:S02]  /*0c20*/  ISETP.NE.AND P1, PT, R15, RZ, PT ;  /* 0x000000ff0f00720c */ /* 0x000fe40003f25270 */
[----:B------:R-:W-:Y:S01]  /*0c30*/  LOP3.LUT R14, R11, 0x7fffff, RZ, 0xc0, !PT ;  /* 0x007fffff0b0e7812 */ /* 0x000fe200078ec0ff */
[----:B------:R-:W-:Y:S01]  /*0c40*/  FFMA.RP R11, R13, R17, R18 ;  /* 0x000000110d0b7223 */ /* 0x000fe20000008012 */
[----:B------:R-:W-:Y:S02]  /*0c50*/  VIADD R13, R15, 0x20 ;  /* 0x000000200f0d7836 */ /* 0x000fe40000000000 */
[----:B------:R-:W-:Y:S01]  /*0c60*/  LOP3.LUT R14, R14, 0x800000, RZ, 0xfc, !PT ;  /* 0x008000000e0e7812 */ /* 0x000fe200078efcff */
[----:B------:R-:W-:Y:S01]  /*0c70*/  IMAD.MOV R15, RZ, RZ, -R15 ;  /* 0x000000ffff0f7224 */ /* 0x000fe200078e0a0f */
[----:B------:R-:W-:-:S02]  /*0c80*/  FSETP.NEU.FTZ.AND P0, PT, R11, R12, PT ;  /* 0x0000000c0b00720b */ /* 0x000fc40003f1d000 */
[----:B------:R-:W-:Y:S02]  /*0c90*/  SHF.L.U32 R13, R14, R13, RZ ;  /* 0x0000000d0e0d7219 */ /* 0x000fe400000006ff */
[----:B------:R-:W-:Y:S02]  /*0ca0*/  SEL R11, R15, RZ, P2 ;  /* 0x000000ff0f0b7207 */ /* 0x000fe40001000000 */
[----:B------:R-:W-:Y:S02]  /*0cb0*/  ISETP.NE.AND P1, PT, R13, RZ, P1 ;  /* 0x000000ff0d00720c */ /* 0x000fe40000f25270 */
[----:B------:R-:W-:Y:S02]  /*0cc0*/  SHF.R.U32.HI R11, RZ, R11, R14 ;  /* 0x0000000bff0b7219 */ /* 0x000fe4000001160e */
[----:B------:R-:W-:Y:S02]  /*0cd0*/  PLOP3.LUT P0, PT, P0, P1, PT, 0xf8, 0x8f ;  /* 0x00000000008f781c */ /* 0x000fe40000703f70 */
[----:B------:R-:W-:-:S02]  /*0ce0*/  SHF.R.U32.HI R13, RZ, 0x1, R11 ;  /* 0x00000001ff0d7819 */ /* 0x000fc4000001160b */
[----:B------:R-:W-:-:S04]  /*0cf0*/  SEL R12, RZ, 0x1, !P0 ;  /* 0x00000001ff0c7807 */ /* 0x000fc80004000000 */
[----:B------:R-:W-:-:S04]  /*0d00*/  LOP3.LUT R12, R12, 0x1, R13, 0xf8, !PT ;  /* 0x000000010c0c7812 */ /* 0x000fc800078ef80d */
[----:B------:R-:W-:-:S05]  /*0d10*/  LOP3.LUT R12, R12, R11, RZ, 0xc0, !PT ;  /* 0x0000000b0c0c7212 */ /* 0x000fca00078ec0ff */
[----:B------:R-:W-:-:S05]  /*0d20*/  IMAD.IADD R13, R13, 0x1, R12 ;  /* 0x000000010d0d7824 */ /* 0x000fca00078e020c */
[----:B------:R-:W-:Y:S01]  /*0d30*/  LOP3.LUT R2, R13, R2, RZ, 0xfc, !PT ;  /* 0x000000020d027212 */ /* 0x000fe200078efcff */
[----:B------:R-:W-:Y:S06]  /*0d40*/  BRA `(.L_x_17) ;  /* 0x0000000000107947 */ /* 0x000fec0003800000 */
.L_x_16:
[----:B------:R-:W-:-:S04]  /*0d50*/  LOP3.LUT R2, R2, 0x80000000, RZ, 0xc0, !PT ;  /* 0x8000000002027812 */ /* 0x000fc800078ec0ff */
[----:B------:R-:W-:Y:S01]  /*0d60*/  LOP3.LUT R2, R2, 0x7f800000, RZ, 0xfc, !PT ;  /* 0x7f80000002027812 */ /* 0x000fe200078efcff */
[----:B------:R-:W-:Y:S06]  /*0d70*/  BRA `(.L_x_17) ;  /* 0x0000000000047947 */ /* 0x000fec0003800000 */
.L_x_15:
[----:B------:R-:W-:-:S07]  /*0d80*/  IMAD R2, R11, 0x800000, R2 ;  /* 0x008000000b027824 */ /* 0x000fce00078e0202 */
.L_x_17:
[----:B------:R-:W-:Y:S05]  /*0d90*/  BSYNC.RECONVERGENT B2 ;  /* 0x0000000000027941 */ /* 0x000fea0003800200 */
.L_x_14:
[----:B------:R-:W-:Y:S05]  /*0da0*/  BRA `(.L_x_18) ;  /* 0x0000000000207947 */ /* 0x000fea0003800000 */
.L_x_13:
[----:B------:R-:W-:-:S04]  /*0db0*/  LOP3.LUT R2, R13, 0x80000000, R2, 0x48, !PT ;  /* 0x800000000d027812 */ /* 0x000fc800078e4802 */
[----:B------:R-:W-:Y:S01]  /*0dc0*/  LOP3.LUT R2, R2, 0x7f800000, RZ, 0xfc, !PT ;  /* 0x7f80000002027812 */ /* 0x000fe200078efcff */
[----:B------:R-:W-:Y:S06]  /*0dd0*/  BRA `(.L_x_18) ;  /* 0x0000000000147947 */ /* 0x000fec0003800000 */
.L_x_12:
[----:B------:R-:W-:Y:S01]  /*0de0*/  LOP3.LUT R2, R13, 0x80000000, R2, 0x48, !PT ;  /* 0x800000000d027812 */ /* 0x000fe200078e4802 */
[----:B------:R-:W-:Y:S06]  /*0df0*/  BRA `(.L_x_18) ;  /* 0x00000000000c7947 */ /* 0x000fec0003800000 */
.L_x_11:
[----:B------:R-:W0:Y:S01]  /*0e00*/  MUFU.RSQ R2, -QNAN ;  /* 0xffc0000000027908 */ /* 0x000e220000001400 */
[----:B------:R-:W-:Y:S05]  /*0e10*/  BRA `(.L_x_18) ;  /* 0x0000000000047947 */ /* 0x000fea0003800000 */
.L_x_10:
[----:B------:R-:W-:-:S07]  /*0e20*/  FADD.FTZ R2, R2, R3 ;  /* 0x0000000302027221 */ /* 0x000fce0000010000 */
.L_x_18:
[----:B------:R-:W-:Y:S05]  /*0e30*/  BSYNC.RECONVERGENT B1 ;  /* 0x0000000000017941 */ /* 0x000fea0003800200 */
.L_x_8:
[----:B------:R-:W-:-:S04]  /*0e40*/  IMAD.MOV.U32 R11, RZ, RZ, 0x0 ;  /* 0x00000000ff0b7424 */ /* 0x000fc800078e00ff */
[----:B0-----:R-:W-:Y:S05]  /*0e50*/  RET.REL.NODEC R10 `(_Z14kernel_optflowPfS_S_S_S_P6float4ii) ;  /* 0xfffffff00a687950 */ /* 0x001fea0003c3ffff */
.L_x_19:
[----:B------:R-:W-:-:S00]  /*0e60*/  BRA `(.L_x_19) ;  /* 0xfffffffc00fc7947 */ /* 0x000fc0000383ffff */
[----:B------:R-:W-:-:S00]  /*0e70*/  NOP ;  /* 0x0000000000007918 */ /* 0x000fc00000000000 */
        /* <DEDUP_REMOVED lines=8> */
.L_x_81:


//--------------------- .text._Z10kernel_subP6uchar3S0_Pfii --------------------------
	.section	.text._Z10kernel_subP6uchar3S0_Pfii,"ax",@progbits
	.align	128
        .global         _Z10kernel_subP6uchar3S0_Pfii
        .type           _Z10kernel_subP6uchar3S0_Pfii,@function
        .size           _Z10kernel_subP6uchar3S0_Pfii,(.L_x_82 - _Z10kernel_subP6uchar3S0_Pfii)
        .other          _Z10kernel_subP6uchar3S0_Pfii,@"STO_CUDA_ENTRY STV_DEFAULT"
_Z10kernel_subP6uchar3S0_Pfii:
.text._Z10kernel_subP6uchar3S0_Pfii:
        /* <DEDUP_REMOVED lines=20> */
[----:B------:R-:W0:Y:S01]  /*0140*/  LDC.64 R4, c[0x0][0x380] ;  /* 0x0000e000ff047b82 */ /* 0x000e220000000a00 */
[----:B------:R-:W-:Y:S01]  /*0150*/  SHF.R.S32.HI R9, RZ, 0x1f, R11 ;  /* 0x0000001fff097819 */ /* 0x000fe2000001140b */
[----:B------:R-:W-:Y:S01]  /*0160*/  IMAD.WIDE.U32 R2, R0, R11, RZ ;  /* 0x0000000b00027225 */ /* 0x000fe200078e00ff */
[----:B------:R-:W1:Y:S03]  /*0170*/  LDCU.64 UR4, c[0x0][0x358] ;  /* 0x00006b00ff0477ac */ /* 0x000e660008000a00 */
[----:B------:R-:W-:Y:S01]  /*0180*/  IMAD R9, R9, R0, RZ ;  /* 0x0000000009097224 */ /* 0x000fe200078e02ff */
[----:B------:R-:W-:-:S04]  /*0190*/  IADD3 R2, P0, PT, R7, R2, RZ ;  /* 0x0000000207027210 */ /* 0x000fc80007f1e0ff */
[----:B------:R-:W-:-:S05]  /*01a0*/  IADD3.X R7, PT, PT, R3, R9, RZ, P0, !PT ;  /* 0x0000000903077210 */ /* 0x000fca00007fe4ff */
[----:B------:R-:W-:Y:S02]  /*01b0*/  IMAD R3, R7, 0x3, RZ ;  /* 0x0000000307037824 */ /* 0x000fe400078e02ff */
[----:B0-----:R-:W-:-:S04]  /*01c0*/  IMAD.WIDE.U32 R4, R2, 0x3, R4 ;  /* 0x0000000302047825 */ /* 0x001fc800078e0004 */
[----:B------:R-:W-:-:S05]  /*01d0*/  IMAD.IADD R5, R5, 0x1, R3 ;  /* 0x0000000105057824 */ /* 0x000fca00078e0203 */
[----:B-1----:R-:W2:Y:S01]  /*01e0*/  LDG.E.U8 R0, desc[UR4][R4.64] ;  /* 0x0000000404007981 */ /* 0x002ea2000c1e1100 */
[----:B------:R-:W-:Y:S02]  /*01f0*/  HFMA2 R6, -RZ, RZ, 3.748046875, 0 ;  /* 0x437f0000ff067431 */ /* 0x000fe400000001ff */
[----:B------:R-:W-:Y:S01]  /*0200*/  IMAD.MOV.U32 R8, RZ, RZ, 0x3b808081 ;  /* 0x3b808081ff087424 */ /* 0x000fe200078e00ff */
[----:B------:R-:W-:Y:S03]  /*0210*/  BSSY.RECONVERGENT B0, `(.L_x_20) ;  /* 0x000000d000007945 */ /* 0x000fe60003800200 */
[----:B------:R-:W-:-:S04]  /*0220*/  FFMA R3, R8, -R6, 1 ;  /* 0x3f80000008037423 */ /* 0x000fc80000000806 */
[----:B------:R-:W-:Y:S01]  /*0230*/  FFMA R3, R3, R8, 0.0039215688593685626984 ;  /* 0x3b80808103037423 */ /* 0x000fe20000000008 */
[----:B--2---:R-:W-:-:S04]  /*0240*/  I2FP.F32.U32 R0, R0 ;  /* 0x0000000000007245 */ /* 0x004fc80000201000 */
[----:B------:R-:W0:Y:S01]  /*0250*/  FCHK P0, R0, 255 ;  /* 0x437f000000007902 */ /* 0x000e220000000000 */
[----:B------:R-:W-:-:S04]  /*0260*/  FFMA R8, R0, R3, RZ ;  /* 0x0000000300087223 */ /* 0x000fc800000000ff */
[----:B------:R-:W-:-:S04]  /*0270*/  FFMA R9, R8, -255, R0 ;  /* 0xc37f000008097823 */ /* 0x000fc80000000000 */
[----:B------:R-:W-:Y:S01]  /*0280*/  FFMA R8, R3, R9, R8 ;  /* 0x0000000903087223 */ /* 0x000fe20000000008 */
[----:B0-----:R-:W-:Y:S06]  /*0290*/  @!P0 BRA `(.L_x_21) ;  /* 0x0000000000108947 */ /* 0x001fec0003800000 */
[----:B------:R-:W-:Y:S01]  /*02a0*/  IMAD.MOV.U32 R3, RZ, RZ, R0 ;  /* 0x000000ffff037224 */ /* 0x000fe200078e0000 */
[----:B------:R-:W-:-:S07]  /*02b0*/  MOV R10, 0x2d0 ;  /* 0x000002d0000a7802 */ /* 0x000fce0000000f00 */
[----:B------:R-:W-:Y:S05]  /*02c0*/  CALL.REL.NOINC `($__internal_2_$__cuda_sm3x_div_rn_noftz_f32_slowpath) ;  /* 0x0000000400707944 */ /* 0x000fea0003c00000 */
[----:B------:R-:W-:-:S07]  /*02d0*/  IMAD.MOV.U32 R8, RZ, RZ, R0 ;  /* 0x000000ffff087224 */ /* 0x000fce00078e0000 */
.L_x_21:
[----:B------:R-:W-:Y:S05]  /*02e0*/  BSYNC.RECONVERGENT B0 ;  /* 0x0000000000007941 */ /* 0x000fea0003800200 */
.L_x_20:
[----:B------:R-:W2:Y:S01]  /*02f0*/  LDG.E.U8 R0, desc[UR4][R4.64+0x1] ;  /* 0x0000010404007981 */ /* 0x000ea2000c1e1100 */
[----:B------:R-:W-:Y:S01]  /*0300*/  MOV R9, 0x3b808081 ;  /* 0x3b80808100097802 */ /* 0x000fe20000000f00 */
[----:B------:R-:W-:Y:S04]  /*0310*/  BSSY.RECONVERGENT B0, `(.L_x_22) ;  /* 0x000000c000007945 */ /* 0x000fe80003800200 */
[----:B------:R-:W-:Y:S01]  /*0320*/  FFMA R10, R9, -R6, 1 ;  /* 0x3f800000090a7423 */ /* 0x000fe20000000806 */
[----:B--2---:R-:W-:-:S03]  /*0330*/  I2FP.F32.U32 R3, R0 ;  /* 0x0000000000037245 */ /* 0x004fc60000201000 */
[----:B------:R-:W-:Y:S01]  /*0340*/  FFMA R0, R10, R9, 0.0039215688593685626984 ;  /* 0x3b8080810a007423 */ /* 0x000fe20000000009 */
[----:B------:R-:W0:Y:S03]  /*0350*/  FCHK P0, R3, 255 ;  /* 0x437f000003007902 */ /* 0x000e260000000000 */
[----:B------:R-:W-:-:S04]  /*0360*/  FFMA R10, R0, R3, RZ ;  /* 0x00000003000a7223 */ /* 0x000fc800000000ff */
[----:B------:R-:W-:-:S04]  /*0370*/  FFMA R9, R10, -255, R3 ;  /* 0xc37f00000a097823 */ /* 0x000fc80000000003 */
[----:B------:R-:W-:Y:S01]  /*0380*/  FFMA R9, R0, R9, R10 ;  /* 0x0000000900097223 */ /* 0x000fe2000000000a */
[----:B0-----:R-:W-:Y:S06]  /*0390*/  @!P0 BRA `(.L_x_23) ;  /* 0x00000000000c8947 */ /* 0x001fec0003800000 */
[----:B------:R-:W-:-:S07]  /*03a0*/  MOV R10, 0x3c0 ;  /* 0x000003c0000a7802 */ /* 0x000fce0000000f00 */
[----:B------:R-:W-:Y:S05]  /*03b0*/  CALL.REL.NOINC `($__internal_2_$__cuda_sm3x_div_rn_noftz_f32_slowpath) ;  /* 0x0000000400347944 */ /* 0x000fea0003c00000 */
[----:B------:R-:W-:-:S07]  /*03c0*/  IMAD.MOV.U32 R9, RZ, RZ, R0 ;  /* 0x000000ffff097224 */ /* 0x000fce00078e0000 */
.L_x_23:
[----:B------:R-:W-:Y:S05]  /*03d0*/  BSYNC.RECONVERGENT B0 ;  /* 0x0000000000007941 */ /* 0x000fea0003800200 */
.L_x_22:
[----:B------:R-:W2:Y:S01]  /*03e0*/  LDG.E.U8 R4, desc[UR4][R4.64+0x2] ;  /* 0x0000020404047981 */ /* 0x000ea2000c1e1100 */
[----:B------:R-:W-:Y:S02]  /*03f0*/  IMAD.MOV.U32 R11, RZ, RZ, 0x3b808081 ;  /* 0x3b808081ff0b7424 */ /* 0x000fe400078e00ff */
[----:B------:R-:W-:Y:S01]  /*0400*/  FMUL R9, R9, 0.58700001239776611328 ;  /* 0x3f1645a209097820 */ /* 0x000fe20000400000 */
[----:B------:R-:W-:Y:S01]  /*0410*/  BSSY.RECONVERGENT B0, `(.L_x_24) ;  /* 0x000000d000007945 */ /* 0x000fe20003800200 */
[----:B------:R-:W-:Y:S02]  /*0420*/  FFMA R0, R11, -R6, 1 ;  /* 0x3f8000000b007423 */ /* 0x000fe40000000806 */
[----:B------:R-:W-:Y:S02]  /*0430*/  FFMA R8, R8, 0.29890000820159912109, R9 ;  /* 0x3e99096c08087823 */ /* 0x000fe40000000009 */
[----:B------:R-:W-:Y:S01]  /*0440*/  FFMA R0, R0, R11, 0.0039215688593685626984 ;  /* 0x3b80808100007423 */ /* 0x000fe2000000000b */
[----:B--2---:R-:W-:-:S04]  /*0450*/  I2FP.F32.U32 R3, R4 ;  /* 0x0000000400037245 */ /* 0x004fc80000201000 */
[----:B------:R-:W0:Y:S01]  /*0460*/  FCHK P0, R3, 255 ;  /* 0x437f000003007902 */ /* 0x000e220000000000 */
[----:B------:R-:W-:-:S04]  /*0470*/  FFMA R10, R0, R3, RZ ;  /* 0x00000003000a7223 */ /* 0x000fc800000000ff */
[----:B------:R-:W-:-:S04]  /*0480*/  FFMA R11, R10, -255, R3 ;  /* 0xc37f00000a0b7823 */ /* 0x000fc80000000003 */
[----:B------:R-:W-:Y:S01]  /*0490*/  FFMA R11, R0, R11, R10 ;  /* 0x0000000b000b7223 */ /* 0x000fe2000000000a */
[----:B0-----:R-:W-:Y:S06]  /*04a0*/  @!P0 BRA `(.L_x_25) ;  /* 0x00000000000c8947 */ /* 0x001fec0003800000 */
[----:B------:R-:W-:-:S07]  /*04b0*/  MOV R10, 0x4d0 ;  /* 0x000004d0000a7802 */ /* 0x000fce0000000f00 */
[----:B------:R-:W-:Y:S05]  /*04c0*/  CALL.REL.NOINC `($__internal_2_$__cuda_sm3x_div_rn_noftz_f32_slowpath) ;  /* 0x0000000000f07944 */ /* 0x000fea0003c00000 */
[----:B------:R-:W-:-:S07]  /*04d0*/  MOV R11, R0 ;  /* 0x00000000000b7202 */ /* 0x000fce0000000f00 */
.L_x_25:
[----:B------:R-:W-:Y:S05]  /*04e0*/  BSYNC.RECONVERGENT B0 ;  /* 0x0000000000007941 */ /* 0x000fea0003800200 */
.L_x_24:
[----:B------:R-:W0:Y:S01]  /*04f0*/  LDC.64 R4, c[0x0][0x388] ;  /* 0x0000e200ff047b82 */ /* 0x000e220000000a00 */
[----:B------:R-:W-:Y:S02]  /*0500*/  IMAD R3, R7, 0x3, RZ ;  /* 0x0000000307037824 */ /* 0x000fe400078e02ff */
[----:B0-----:R-:W-:-:S04]  /*0510*/  IMAD.WIDE.U32 R4, R2, 0x3, R4 ;  /* 0x0000000302047825 */ /* 0x001fc800078e0004 */
[----:B------:R-:W-:-:S05]  /*0520*/  IMAD.IADD R5, R3, 0x1, R5 ;  /* 0x0000000103057824 */ /* 0x000fca00078e0205 */
[----:B------:R-:W2:Y:S01]  /*0530*/  LDG.E.U8 R0, desc[UR4][R4.64] ;  /* 0x0000000404007981 */ /* 0x000ea2000c1e1100 */
[----:B------:R-:W-:Y:S01]  /*0540*/  IMAD.MOV.U32 R9, RZ, RZ, 0x3b808081 ;  /* 0x3b808081ff097424 */ /* 0x000fe200078e00ff */
[----:B------:R-:W-:Y:S01]  /*0550*/  BSSY.RECONVERGENT B0, `(.L_x_26) ;  /* 0x000000d000007945 */ /* 0x000fe20003800200 */
[----:B------:R-:W-:Y:S02]  /*0560*/  FFMA R8, R11, 0.11400000005960464478, R8 ;  /* 0x3de978d50b087823 */ /* 0x000fe40000000008 */
        /* <DEDUP_REMOVED lines=10> */
[----:B------:R-:W-:-:S07]  /*0610*/  MOV R9, R0 ;  /* 0x0000000000097202 */ /* 0x000fce0000000f00 */
.L_x_27:
[----:B------:R-:W-:Y:S05]  /*0620*/  BSYNC.RECONVERGENT B0 ;  /* 0x0000000000007941 */ /* 0x000fea0003800200 */
.L_x_26:
[----:B------:R-:W2:Y:S01]  /*0630*/  LDG.E.U8 R0, desc[UR4][R4.64+0x1] ;  /* 0x0000010404007981 */ /* 0x000ea2000c1e1100 */
[----:B------:R-:W-:Y:S01]  /*0640*/  IMAD.MOV.U32 R11, RZ, RZ, 0x3b808081 ;  /* 0x3b808081ff0b7424 */ /* 0x000fe200078e00ff */
[----:B------:R-:W-:Y:S03]  /*0650*/  BSSY.RECONVERGENT B0, `(.L_x_28) ;  /* 0x000000c000007945 */ /* 0x000fe60003800200 */
        /* <DEDUP_REMOVED lines=11> */
.L_x_29:
[----:B------:R-:W-:Y:S05]  /*0710*/  BSYNC.RECONVERGENT B0 ;  /* 0x0000000000007941 */ /* 0x000fea0003800200 */
.L_x_28:
[----:B------:R-:W2:Y:S01]  /*0720*/  LDG.E.U8 R4, desc[UR4][R4.64+0x2] ;  /* 0x0000020404047981 */ /* 0x000ea2000c1e1100 */
[----:B------:R-:W-:Y:S02]  /*0730*/  HFMA2 R11, -RZ, RZ, 0.9375, -7.688999176025390625e-06 ;  /* 0x3b808081ff0b7431 */ /* 0x000fe400000001ff */
[----:B------:R-:W-:Y:S01]  /*0740*/  FMUL R10, R10, 0.58700001239776611328 ;  /* 0x3f1645a20a0a7820 */ /* 0x000fe20000400000 */
[----:B------:R-:W-:Y:S03]  /*0750*/  BSSY.RECONVERGENT B0, `(.L_x_30) ;  /* 0x000000c000007945 */ /* 0x000fe60003800200 */
[----:B------:R-:W-:Y:S01]  /*0760*/  FFMA R9, R9, 0.29890000820159912109, R10 ;  /* 0x3e99096c09097823 */ /* 0x000fe2000000000a */
        /* <DEDUP_REMOVED lines=10> */
.L_x_31:
[----:B------:R-:W-:Y:S05]  /*0810*/  BSYNC.RECONVERGENT B0 ;  /* 0x0000000000007941 */ /* 0x000fea0003800200 */
.L_x_30:
[----:B------:R-:W0:Y:S01]  /*0820*/  LDCU.64 UR6, c[0x0][0x390] ;  /* 0x00007200ff0677ac */ /* 0x000e220008000a00 */
[----:B------:R-:W-:-:S04]  /*0830*/  FFMA R9, R0, 0.11400000005960464478, R9 ;  /* 0x3de978d500097823 */ /* 0x000fc80000000009 */
[----:B------:R-:W-:Y:S01]  /*0840*/  FADD R9, -R8, R9 ;  /* 0x0000000908097221 */ /* 0x000fe20000000100 */
[----:B0-----:R-:W-:-:S04]  /*0850*/  LEA R4, P0, R2, UR6, 0x2 ;  /* 0x0000000602047c11 */ /* 0x001fc8000f8010ff */
[----:B------:R-:W-:-:S05]  /*0860*/  LEA.HI.X R5, R2, UR7, R7, 0x2, P0 ;  /* 0x0000000702057c11 */ /* 0x000fca00080f1407 */
[----:B------:R-:W-:Y:S01]  /*0870*/  STG.E desc[UR4][R4.64], R9 ;  /* 0x0000000904007986 */ /* 0x000fe2000c101904 */
[----:B------:R-:W-:Y:S05]  /*0880*/  EXIT ;  /* 0x000000000000794d */ /* 0x000fea0003800000 */
        .weak           $__internal_2_$__cuda_sm3x_div_rn_noftz_f32_slowpath
        .type           $__internal_2_$__cuda_sm3x_div_rn_noftz_f32_slowpath,@function
        .size           $__internal_2_$__cuda_sm3x_div_rn_noftz_f32_slowpath,(.L_x_82 - $__internal_2_$__cuda_sm3x_div_rn_noftz_f32_slowpath)
$__internal_2_$__cuda_sm3x_div_rn_noftz_f32_slowpath:
[----:B------:R-:W-:Y:S01]  /*0890*/  SHF.R.U32.HI R11, RZ, 0x17, R6 ;  /* 0x00000017ff0b7819 */ /* 0x000fe20000011606 */
[----:B------:R-:W-:Y:S01]  /*08a0*/  BSSY.RECONVERGENT B1, `(.L_x_32) ;  /* 0x0000064000017945 */ /* 0x000fe20003800200 */
[----:B------:R-:W-:Y:S02]  /*08b0*/  SHF.R.U32.HI R0, RZ, 0x17, R3 ;  /* 0x00000017ff007819 */ /* 0x000fe40000011603 */
[----:B------:R-:W-:Y:S02]  /*08c0*/  LOP3.LUT R11, R11, 0xff, RZ, 0xc0, !PT ;  /* 0x000000ff0b0b7812 */ /* 0x000fe400078ec0ff */
[----:B------:R-:W-:Y:S02]  /*08d0*/  LOP3.LUT R16, R0, 0xff, RZ, 0xc0, !PT ;  /* 0x000000ff00107812 */ /* 0x000fe400078ec0ff */
[----:B------:R-:W-:Y:S01]  /*08e0*/  MOV R14, 0x437f0000 ;  /* 0x437f0000000e7802 */ /* 0x000fe20000000f00 */
[----:B------:R-:W-:Y:S02]  /*08f0*/  VIADD R13, R11, 0xffffffff ;  /* 0xffffffff0b0d7836 */ /* 0x000fe40000000000 */
[----:B------:R-:W-:-:S03]  /*0900*/  VIADD R15, R16, 0xffffffff ;  /* 0xffffffff100f7836 */ /* 0x000fc60000000000 */
[----:B------:R-:W-:-:S04]  /*0910*/  ISETP.GT.U32.AND P0, PT, R13, 0xfd, PT ;  /* 0x000000fd0d00780c */ /* 0x000fc80003f04070 */
[----:B------:R-:W-:-:S13]  /*0920*/  ISETP.GT.U32.OR P0, PT, R15, 0xfd, P0 ;  /* 0x000000fd0f00780c */ /* 0x000fda0000704470 */
[----:B------:R-:W-:Y:S01]  /*0930*/  @!P0 IMAD.MOV.U32 R12, RZ, RZ, RZ ;  /* 0x000000ffff0c8224 */ /* 0x000fe200078e00ff */
[----:B------:R-:W-:Y:S06]  /*0940*/  @!P0 BRA `(.L_x_33) ;  /* 0x0000000000608947 */ /* 0x000fec0003800000 */
[----:B------:R-:W-:Y:S01]  /*0950*/  IMAD.MOV.U32 R0, RZ, RZ, 0x437f0000 ;  /* 0x437f0000ff007424 */ /* 0x000fe200078e00ff */
[----:B------:R-:W-:-:S04]  /*0960*/  FSETP.GTU.FTZ.AND P0, PT, |R3|, +INF , PT ;  /* 0x7f8000000300780b */ /* 0x000fc80003f1c200 */
        /* <DEDUP_REMOVED lines=17> */
[----:B------:R-:W-:Y:S01]  /*0a80*/  @P0 MOV R12, RZ ;  /* 0x000000ff000c0202 */ /* 0x000fe20000000f00 */
[----:B------:R-:W-:Y:S02]  /*0a90*/  @!P0 IMAD.MOV.U32 R12, RZ, RZ, -0x40 ;  /* 0xffffffc0ff0c8424 */ /* 0x000fe400078e00ff */
[----:B------:R-:W-:Y:S01]  /*0aa0*/  @!P0 FFMA R3, R3, 1.84467440737095516160e+19, RZ ;  /* 0x5f80000003038823 */ /* 0x000fe200000000ff */
[----:B------:R-:W-:Y:S02]  /*0ab0*/  @!P1 FFMA R14, R0, 1.84467440737095516160e+19, RZ ;  /* 0x5f800000000e9823 */ /* 0x000fe400000000ff */
[----:B------:R-:W-:-:S07]  /*0ac0*/  @!P1 IADD3 R12, PT, PT, R12, 0x40, RZ ;  /* 0x000000400c0c9810 */ /* 0x000fce0007ffe0ff */
.L_x_33:
[----:B------:R-:W-:Y:S01]  /*0ad0*/  LEA R13, R11, 0xc0800000, 0x17 ;  /* 0xc08000000b0d7811 */ /* 0x000fe200078eb8ff */
[----:B------:R-:W-:Y:S01]  /*0ae0*/  BSSY.RECONVERGENT B2, `(.L_x_38) ;  /* 0x0000036000027945 */ /* 0x000fe20003800200 */
[----:B------:R-:W-:-:S03]  /*0af0*/  IADD3 R16, PT, PT, R16, -0x7f, RZ ;  /* 0xffffff8110107810 */ /* 0x000fc60007ffe0ff */
        /* <DEDUP_REMOVED lines=14> */
[----:B------:R-:W-:-:S04]  /*0be0*/  LOP3.LUT R11, R11, 0xff, RZ, 0xc0, !PT ;  /* 0x000000ff0b0b7812 */ /* 0x000fc800078ec0ff */
[----:B------:R-:W-:-:S05]  /*0bf0*/  IADD3 R16, PT, PT, R11, R13, RZ ;  /* 0x0000000d0b107210 */ /* 0x000fca0007ffe0ff */
        /* <DEDUP_REMOVED lines=10> */
[-C--:B------:R-:W-:Y:S01]  /*0ca0*/  FFMA.RZ R11, R3, R15.reuse, R14 ;  /* 0x0000000f030b7223 */ /* 0x080fe2000000c00e */
[----:B------:R-:W-:Y:S01]  /*0cb0*/  IMAD.MOV R13, RZ, RZ, -R16 ;  /* 0x000000ffff0d7224 */ /* 0x000fe200078e0a10 */
[C---:B------:R-:W-:Y:S02]  /*0cc0*/  ISETP.NE.AND P2, PT, R16.reuse, RZ, PT ;  /* 0x000000ff1000720c */ /* 0x040fe40003f45270 */
[C---:B------:R-:W-:Y:S02]  /*0cd0*/  ISETP.NE.AND P1, PT, R16.reuse, RZ, PT ;  /* 0x000000ff1000720c */ /* 0x040fe40003f25270 */
[----:B------:R-:W-:Y:S01]  /*0ce0*/  LOP3.LUT R12, R11, 0x7fffff, RZ, 0xc0, !PT ;  /* 0x007fffff0b0c7812 */ /* 0x000fe200078ec0ff */
[CCC-:B------:R-:W-:Y:S01]  /*0cf0*/  FFMA.RP R11, R3.reuse, R15.reuse, R14.reuse ;  /* 0x0000000f030b7223 */ /* 0x1c0fe2000000800e */
[----:B------:R-:W-:Y:S01]  /*0d00*/  FFMA.RM R14, R3, R15, R14 ;  /* 0x0000000f030e7223 */ /* 0x000fe2000000400e */
[----:B------:R-:W-:Y:S02]  /*0d10*/  IADD3 R3, PT, PT, R16, 0x20, RZ ;  /* 0x0000002010037810 */ /* 0x000fe40007ffe0ff */
[----:B------:R-:W-:-:S02]  /*0d20*/  LOP3.LUT R12, R12, 0x800000, RZ, 0xfc, !PT ;  /* 0x008000000c0c7812 */ /* 0x000fc400078efcff */
[----:B------:R-:W-:Y:S02]  /*0d30*/  FSETP.NEU.FTZ.AND P0, PT, R11, R14, PT ;  /* 0x0000000e0b00720b */ /* 0x000fe40003f1d000 */
[----:B------:R-:W-:Y:S02]  /*0d40*/  SHF.L.U32 R3, R12, R3, RZ ;  /* 0x000000030c037219 */ /* 0x000fe400000006ff */
[----:B------:R-:W-:Y:S02]  /*0d50*/  SEL R11, R13, RZ, P2 ;  /* 0x000000ff0d0b7207 */ /* 0x000fe40001000000 */
[----:B------:R-:W-:Y:S02]  /*0d60*/  ISETP.NE.AND P1, PT, R3, RZ, P1 ;  /* 0x000000ff0300720c */ /* 0x000fe40000f25270 */
[----:B------:R-:W-:Y:S02]  /*0d70*/  SHF.R.U32.HI R11, RZ, R11, R12 ;  /* 0x0000000bff0b7219 */ /* 0x000fe4000001160c */
[----:B------:R-:W-:-:S02]  /*0d80*/  PLOP3.LUT P0, PT, P0, P1, PT, 0xf8, 0x8f ;  /* 0x00000000008f781c */ /* 0x000fc40000703f70 */
[----:B------:R-:W-:Y:S02]  /*0d90*/  SHF.R.U32.HI R12, RZ, 0x1, R11 ;  /* 0x00000001ff0c7819 */ /* 0x000fe4000001160b */
[----:B------:R-:W-:-:S04]  /*0da0*/  SEL R3, RZ, 0x1, !P0 ;  /* 0x00000001ff037807 */ /* 0x000fc80004000000 */
[----:B------:R-:W-:-:S04]  /*0db0*/  LOP3.LUT R14, R3, 0x1, R12, 0xf8, !PT ;  /* 0x00000001030e7812 */ /* 0x000fc800078ef80c */
[----:B------:R-:W-:-:S04]  /*0dc0*/  LOP3.LUT R11, R14, R11, RZ, 0xc0, !PT ;  /* 0x0000000b0e0b7212 */ /* 0x000fc800078ec0ff */
[----:B------:R-:W-:-:S04]  /*0dd0*/  IADD3 R11, PT, PT, R12, R11, RZ ;  /* 0x0000000b0c0b7210 */ /* 0x000fc80007ffe0ff */
[----:B------:R-:W-:Y:S01]  /*0de0*/  LOP3.LUT R0, R11, R0, RZ, 0xfc, !PT ;  /* 0x000000000b007212 */ /* 0x000fe200078efcff */
[----:B------:R-:W-:Y:S06]  /*0df0*/  BRA `(.L_x_41) ;  /* 0x0000000000107947 */ /* 0x000fec0003800000 */
.L_x_40:
[----:B------:R-:W-:-:S04]  /*0e00*/  LOP3.LUT R0, R0, 0x80000000, RZ, 0xc0, !PT ;  /* 0x8000000000007812 */ /* 0x000fc800078ec0ff */
[----:B------:R-:W-:Y:S01]  /*0e10*/  LOP3.LUT R0, R0, 0x7f800000, RZ, 0xfc, !PT ;  /* 0x7f80000000007812 */ /* 0x000fe200078efcff */
[----:B------:R-:W-:Y:S06]  /*0e20*/  BRA `(.L_x_41) ;  /* 0x0000000000047947 */ /* 0x000fec0003800000 */
.L_x_39:
[----:B------:R-:W-:-:S07]  /*0e30*/  IMAD R0, R13, 0x800000, R0 ;  /* 0x008000000d007824 */ /* 0x000fce00078e0200 */
.L_x_41:
[----:B------:R-:W-:Y:S05]  /*0e40*/  BSYNC.RECONVERGENT B2 ;  /* 0x0000000000027941 */ /* 0x000fea0003800200 */
.L_x_38:
[----:B------:R-:W-:Y:S05]  /*0e50*/  BRA `(.L_x_42) ;  /* 0x0000000000207947 */ /* 0x000fea0003800000 */
.L_x_37:
[----:B------:R-:W-:-:S04]  /*0e60*/  LOP3.LUT R0, R14, 0x80000000, R3, 0x48, !PT ;  /* 0x800000000e007812 */ /* 0x000fc800078e4803 */
[----:B------:R-:W-:Y:S01]  /*0e70*/  LOP3.LUT R0, R0, 0x7f800000, RZ, 0xfc, !PT ;  /* 0x7f80000000007812 */ /* 0x000fe200078efcff */
[----:B------:R-:W-:Y:S06]  /*0e80*/  BRA `(.L_x_42) ;  /* 0x0000000000147947 */ /* 0x000fec0003800000 */
.L_x_36:
[----:B------:R-:W-:Y:S01]  /*0e90*/  LOP3.LUT R0, R14, 0x80000000, R3, 0x48, !PT ;  /* 0x800000000e007812 */ /* 0x000fe200078e4803 */
[----:B------:R-:W-:Y:S06]  /*0ea0*/  BRA `(.L_x_42) ;  /* 0x00000000000c7947 */ /* 0x000fec0003800000 */
.L_x_35:
[----:B------:R-:W0:Y:S01]  /*0eb0*/  MUFU.RSQ R0, -QNAN ;  /* 0xffc0000000007908 */ /* 0x000e220000001400 */
[----:B------:R-:W-:Y:S05]  /*0ec0*/  BRA `(.L_x_42) ;  /* 0x0000000000047947 */ /* 0x000fea0003800000 */
.L_x_34:
[----:B------:R-:W-:-:S07]  /*0ed0*/  FADD.FTZ R0, R3, R0 ;  /* 0x0000000003007221 */ /* 0x000fce0000010000 */
.L_x_42:
[----:B------:R-:W-:Y:S05]  /*0ee0*/  BSYNC.RECONVERGENT B1 ;  /* 0x0000000000017941 */ /* 0x000fea0003800200 */
.L_x_32:
[----:B------:R-:W-:-:S04]  /*0ef0*/  HFMA2 R11, -RZ, RZ, 0, 0 ;  /* 0x00000000ff0b7431 */ /* 0x000fc800000001ff */
[----:B0-----:R-:W-:Y:S05]  /*0f00*/  RET.REL.NODEC R10 `(_Z10kernel_subP6uchar3S0_Pfii) ;  /* 0xfffffff00a3c7950 */ /* 0x001fea0003c3ffff */
.L_x_43:
        /* <DEDUP_REMOVED lines=15> */
.L_x_82:


//--------------------- .text._Z15kernel_partialsP6uchar3PfS1_ii --------------------------
	.section	.text._Z15kernel_partialsP6uchar3PfS1_ii,"ax",@progbits
	.align	128
        .global         _Z15kernel_partialsP6uchar3PfS1_ii
        .type           _Z15kernel_partialsP6uchar3PfS1_ii,@function
        .size           _Z15kernel_partialsP6uchar3PfS1_ii,(.L_x_83 - _Z15kernel_partialsP6uchar3PfS1_ii)
        .other          _Z15kernel_partialsP6uchar3PfS1_ii,@"STO_CUDA_ENTRY STV_DEFAULT"
_Z15kernel_partialsP6uchar3PfS1_ii:
.text._Z15kernel_partialsP6uchar3PfS1_ii:
[----:B------:R-:W-:Y:S01]  /*0000*/  LDC R1, c[0x0][0x37c] ;  /* 0x0000df00ff017b82 */ /* 0x000fe20000000800 */
[----:B------:R-:W0:Y:S01]  /*0010*/  S2R R0, SR_TID.Y ;  /* 0x0000000000007919 */ /* 0x000e220000002200 */
[----:B------:R-:W0:Y:S01]  /*0020*/  LDCU UR5, c[0x0][0x364] ;  /* 0x00006c80ff0577ac */ /* 0x000e220008000800 */
[----:B------:R-:W-:Y:S01]  /*0030*/  PLOP3.LUT P0, PT, PT, PT, PT, 0x80, 0x8 ;  /* 0x000000000008781c */ /* 0x000fe20003f0f070 */
[----:B------:R-:W0:Y:S01]  /*0040*/  S2R R3, SR_CTAID.Y ;  /* 0x0000000000037919 */ /* 0x000e220000002600 */
[----:B------:R-:W1:Y:S01]  /*0050*/  LDCU UR4, c[0x0][0x398] ;  /* 0x00007300ff0477ac */ /* 0x000e620008000800 */
[----:B------:R-:W2:Y:S01]  /*0060*/  S2R R19, SR_TID.X ;  /* 0x0000000000137919 */ /* 0x000ea20000002100 */
[----:B------:R-:W2:Y:S01]  /*0070*/  S2R R2, SR_CTAID.X ;  /* 0x0000000000027919 */ /* 0x000ea20000002500 */
[----:B-1----:R-:W-:Y:S01]  /*0080*/  UIADD3 UR4, UPT, UPT, UR4, -0x5, URZ ;  /* 0xfffffffb04047890 */ /* 0x002fe2000fffe0ff */
[----:B0-----:R-:W-:-:S05]  /*0090*/  IMAD R0, R3, UR5, R0 ;  /* 0x0000000503007c24 */ /* 0x001fca000f8e0200 */
[----:B------:R-:W-:-:S04]  /*00a0*/  ISETP.GE.U32.AND P1, PT, R0, 0x6, PT ;  /* 0x000000060000780c */ /* 0x000fc80003f26070 */
[----:B------:R-:W-:Y:S01]  /*00b0*/  ISETP.GE.U32.OR P1, PT, R0, UR4, !P1 ;  /* 0x0000000400007c0c */ /* 0x000fe2000cf26470 */
[----:B------:R-:W2:-:S12]  /*00c0*/  LDCU UR4, c[0x0][0x360] ;  /* 0x00006c00ff0477ac */ /* 0x000e980008000800 */
[----:B------:R-:W0:Y:S01]  /*00d0*/  @!P1 LDC R3, c[0x0][0x39c] ;  /* 0x0000e700ff039b82 */ /* 0x000e220000000800 */
[----:B--2---:R-:W-:Y:S01]  /*00e0*/  IMAD R19, R2, UR4, R19 ;  /* 0x0000000402137c24 */ /* 0x004fe2000f8e0213 */
[----:B0-----:R-:W-:-:S04]  /*00f0*/  @!P1 IADD3 R2, PT, PT, R3, -0x1, RZ ;  /* 0xffffffff03029810 */ /* 0x001fc80007ffe0ff */
[----:B------:R-:W-:Y:S02]  /*0100*/  @!P1 ISETP.GE.U32.AND P2, PT, R19, R2, PT ;  /* 0x000000021300920c */ /* 0x000fe40003f46070 */
[----:B------:R-:W-:-:S04]  /*0110*/  @!P1 SHF.R.S32.HI R2, RZ, 0x1f, R2 ;  /* 0x0000001fff029819 */ /* 0x000fc80000011402 */
[----:B------:R-:W-:-:S04]  /*0120*/  @!P1 ISETP.GE.U32.AND.EX P0, PT, RZ, R2, PT, P2 ;  /* 0x00000002ff00920c */ /* 0x000fc80003f06120 */
[----:B------:R-:W-:-:S13]  /*0130*/  ISETP.LT.U32.OR P0, PT, R19, 0x6, P0 ;  /* 0x000000061300780c */ /* 0x000fda0000701470 */
[----:B------:R-:W-:Y:S05]  /*0140*/  @P0 EXIT ;  /* 0x000000000000094d */ /* 0x000fea0003800000 */
[----:B------:R-:W0:Y:S01]  /*0150*/  LDCU UR4, c[0x0][0x39c] ;  /* 0x00007380ff0477ac */ /* 0x000e220008000800 */
[----:B------:R-:W1:Y:S01]  /*0160*/  LDC.64 R10, c[0x0][0x380] ;  /* 0x0000e000ff0a7b82 */ /* 0x000e620000000a00 */
[----:B0-----:R-:W-:Y:S02]  /*0170*/  USHF.R.S32.HI UR6, URZ, 0x1f, UR4 ;  /* 0x0000001fff067899 */ /* 0x001fe40008011404 */
[C---:B------:R-:W-:Y:S01]  /*0180*/  IMAD.WIDE.U32 R14, R0.reuse, UR4, RZ ;  /* 0x00000004000e7c25 */ /* 0x040fe2000f8e00ff */
[----:B------:R-:W0:Y:S03]  /*0190*/  LDCU.64 UR4, c[0x0][0x358] ;  /* 0x00006b00ff0477ac */ /* 0x000e260008000a00 */
[----:B------:R-:W-:Y:S01]  /*01a0*/  IMAD R3, R0, UR6, RZ ;  /* 0x0000000600037c24 */ /* 0x000fe2000f8e02ff */
[----:B------:R-:W-:-:S03]  /*01b0*/  IADD3 R4, P0, PT, R19, R14, RZ ;  /* 0x0000000e13047210 */ /* 0x000fc60007f1e0ff */
[----:B------:R-:W-:Y:S02]  /*01c0*/  IMAD.IADD R18, R15, 0x1, R3 ;  /* 0x000000010f127824 */ /* 0x000fe400078e0203 */
[----:B-1----:R-:W-:-:S03]  /*01d0*/  IMAD.WIDE.U32 R10, R4, 0x3, R10 ;  /* 0x00000003040a7825 */ /* 0x002fc600078e000a */
[----:B------:R-:W-:-:S05]  /*01e0*/  IADD3.X R5, PT, PT, RZ, R18, RZ, P0, !PT ;  /* 0x00000012ff057210 */ /* 0x000fca00007fe4ff */
[----:B------:R-:W-:-:S04]  /*01f0*/  IMAD R3, R5, 0x3, RZ ;  /* 0x0000000305037824 */ /* 0x000fc800078e02ff */
[----:B------:R-:W-:-:S05]  /*0200*/  IMAD.IADD R11, R11, 0x1, R3 ;  /* 0x000000010b0b7824 */ /* 0x000fca00078e0203 */
[----:B0-----:R-:W2:Y:S01]  /*0210*/  LDG.E.U8 R3, desc[UR4][R10.64+-0x3] ;  /* 0xfffffd040a037981 */ /* 0x001ea2000c1e1100 */
[----:B------:R-:W-:Y:S02]  /*0220*/  HFMA2 R7, -RZ, RZ, 0.9375, -7.688999176025390625e-06 ;  /* 0x3b808081ff077431 */ /* 0x000fe400000001ff */
        /* <DEDUP_REMOVED lines=11> */
[----:B------:R-:W-:Y:S05]  /*02e0*/  CALL.REL.NOINC `($__internal_3_$__cuda_sm3x_div_rn_noftz_f32_slowpath) ;  /* 0x0000000c00347944 */ /* 0x000fea0003c00000 */
[----:B------:R-:W-:-:S07]  /*02f0*/  MOV R7, R0 ;  /* 0x0000000000077202 */ /* 0x000fce0000000f00 */
.L_x_45:
[----:B------:R-:W-:Y:S05]  /*0300*/  BSYNC.RECONVERGENT B2 ;  /* 0x0000000000027941 */ /* 0x000fea0003800200 */
.L_x_44:
        /* <DEDUP_REMOVED lines=12> */
[----:B------:R-:W-:Y:S05]  /*03d0*/  CALL.REL.NOINC `($__internal_3_$__cuda_sm3x_div_rn_noftz_f32_slowpath) ;  /* 0x0000000800f87944 */ /* 0x000fea0003c00000 */
[----:B------:R-:W-:-:S07]  /*03e0*/  MOV R2, R0 ;  /* 0x0000000000027202 */ /* 0x000fce0000000f00 */
.L_x_47:
[----:B------:R-:W-:Y:S05]  /*03f0*/  BSYNC.RECONVERGENT B2 ;  /* 0x0000000000027941 */ /* 0x000fea0003800200 */
.L_x_46:
[----:B------:R-:W2:Y:S01]  /*0400*/  LDG.E.U8 R0, desc[UR4][R10.64+-0x1] ;  /* 0xffffff040a007981 */ /* 0x000ea2000c1e1100 */
[----:B------:R-:W-:Y:S02]  /*0410*/  IMAD.MOV.U32 R9, RZ, RZ, 0x3b808081 ;  /* 0x3b808081ff097424 */ /* 0x000fe400078e00ff */
[----:B------:R-:W-:Y:S01]  /*0420*/  FMUL R2, R2, 0.58700001239776611328 ;  /* 0x3f1645a202027820 */ /* 0x000fe20000400000 */
[----:B------:R-:W-:Y:S01]  /*0430*/  BSSY.RECONVERGENT B2, `(.L_x_48) ;  /* 0x000000c000027945 */ /* 0x000fe20003800200 */
[----:B------:R-:W-:Y:S02]  /*0440*/  FFMA R8, R9, -R6, 1 ;  /* 0x3f80000009087423 */ /* 0x000fe40000000806 */
[----:B------:R-:W-:Y:S01]  /*0450*/  FFMA R7, R7, 0.29890000820159912109, R2 ;  /* 0x3e99096c07077823 */ /* 0x000fe20000000002 */
[----:B--2---:R-:W-:Y:S01]  /*0460*/  I2FP.F32.U32 R3, R0 ;  /* 0x0000000000037245 */ /* 0x004fe20000201000 */
[----:B------:R-:W-:-:S03]  /*0470*/  FFMA R0, R8, R9, 0.0039215688593685626984 ;  /* 0x3b80808108007423 */ /* 0x000fc60000000009 */
[----:B------:R-:W0:Y:S01]  /*0480*/  FCHK P0, R3, 255 ;  /* 0x437f000003007902 */ /* 0x000e220000000000 */
[----:B------:R-:W-:-:S04]  /*0490*/  FFMA R8, R0, R3, RZ ;  /* 0x0000000300087223 */ /* 0x000fc800000000ff */
[----:B------:R-:W-:-:S04]  /*04a0*/  FFMA R9, R8, -255, R3 ;  /* 0xc37f000008097823 */ /* 0x000fc80000000003 */
[----:B------:R-:W-:Y:S01]  /*04b0*/  FFMA R0, R0, R9, R8 ;  /* 0x0000000900007223 */ /* 0x000fe20000000008 */
[----:B0-----:R-:W-:Y:S06]  /*04c0*/  @!P0 BRA `(.L_x_49) ;  /* 0x0000000000088947 */ /* 0x001fec0003800000 */
[----:B------:R-:W-:-:S07]  /*04d0*/  MOV R2, 0x4f0 ;  /* 0x000004f000027802 */ /* 0x000fce0000000f00 */
[----:B------:R-:W-:Y:S05]  /*04e0*/  CALL.REL.NOINC `($__internal_3_$__cuda_sm3x_div_rn_noftz_f32_slowpath) ;  /* 0x0000000800b47944 */ /* 0x000fea0003c00000 */
.L_x_49:
[----:B------:R-:W-:Y:S05]  /*04f0*/  BSYNC.RECONVERGENT B2 ;  /* 0x0000000000027941 */ /* 0x000fea0003800200 */
.L_x_48:
[----:B------:R-:W2:Y:S01]  /*0500*/  LDG.E.U8 R2, desc[UR4][R10.64+0x3] ;  /* 0x000003040a027981 */ /* 0x000ea2000c1e1100 */
[----:B------:R-:W-:Y:S01]  /*0510*/  HFMA2 R9, -RZ, RZ, 0.9375, -7.688999176025390625e-06 ;  /* 0x3b808081ff097431 */ /* 0x000fe200000001ff */
[----:B------:R-:W-:Y:S01]  /*0520*/  BSSY.RECONVERGENT B2, `(.L_x_50) ;  /* 0x000000d000027945 */ /* 0x000fe20003800200 */
[----:B------:R-:W-:-:S03]  /*0530*/  FFMA R7, R0, 0.11400000005960464478, R7 ;  /* 0x3de978d500077823 */ /* 0x000fc60000000007 */
        /* <DEDUP_REMOVED lines=10> */
[----:B------:R-:W-:-:S07]  /*05e0*/  IMAD.MOV.U32 R20, RZ, RZ, R0 ;  /* 0x000000ffff147224 */ /* 0x000fce00078e0000 */
.L_x_51:
[----:B------:R-:W-:Y:S05]  /*05f0*/  BSYNC.RECONVERGENT B2 ;  /* 0x0000000000027941 */ /* 0x000fea0003800200 */
.L_x_50:
        /* <DEDUP_REMOVED lines=13> */
[----:B------:R-:W-:-:S07]  /*06d0*/  IMAD.MOV.U32 R2, RZ, RZ, R0 ;  /* 0x000000ffff027224 */ /* 0x000fce00078e0000 */
.L_x_53:
[----:B------:R-:W-:Y:S05]  /*06e0*/  BSYNC.RECONVERGENT B2 ;  /* 0x0000000000027941 */ /* 0x000fea0003800200 */
.L_x_52:
[----:B------:R-:W2:Y:S01]  /*06f0*/  LDG.E.U8 R0, desc[UR4][R10.64+0x5] ;  /* 0x000005040a007981 */ /* 0x000ea2000c1e1100 */
[----:B------:R-:W-:Y:S01]  /*0700*/  HFMA2 R3, -RZ, RZ, 0.9375, -7.688999176025390625e-06 ;  /* 0x3b808081ff037431 */ /* 0x000fe200000001ff */
[----:B------:R-:W-:Y:S04]  /*0710*/  BSSY.RECONVERGENT B2, `(.L_x_54) ;  /* 0x000000f000027945 */ /* 0x000fe80003800200 */
[----:B------:R-:W-:Y:S01]  /*0720*/  FFMA R8, R3, -R6, 1 ;  /* 0x3f80000003087423 */ /* 0x000fe20000000806 */
[----:B--2---:R-:W-:-:S03]  /*0730*/  I2FP.F32.U32 R9, R0 ;  /* 0x0000000000097245 */ /* 0x004fc60000201000 */
[----:B------:R-:W-:Y:S01]  /*0740*/  FFMA R0, R8, R3, 0.0039215688593685626984 ;  /* 0x3b80808108007423 */ /* 0x000fe20000000003 */
[----:B------:R-:W-:Y:S01]  /*0750*/  FMUL R3, R2, 0.58700001239776611328 ;  /* 0x3f1645a202037820 */ /* 0x000fe20000400000 */
[----:B------:R-:W0:Y:S02]  /*0760*/  FCHK P0, R9, 255 ;  /* 0x437f000009007902 */ /* 0x000e240000000000 */
[----:B------:R-:W-:Y:S01]  /*0770*/  FFMA R8, R0, R9, RZ ;  /* 0x0000000900087223 */ /* 0x000fe200000000ff */
[----:B------:R-:W-:-:S03]  /*0780*/  FFMA R20, R20, 0.29890000820159912109, R3 ;  /* 0x3e99096c14147823 */ /* 0x000fc60000000003 */
[----:B------:R-:W-:-:S04]  /*0790*/  FFMA R13, R8, -255, R9 ;  /* 0xc37f0000080d7823 */ /* 0x000fc80000000009 */
[----:B------:R-:W-:Y:S01]  /*07a0*/  FFMA R13, R0, R13, R8 ;  /* 0x0000000d000d7223 */ /* 0x000fe20000000008 */
[----:B0-----:R-:W-:Y:S06]  /*07b0*/  @!P0 BRA `(.L_x_55) ;  /* 0x0000000000108947 */ /* 0x001fec0003800000 */
[----:B------:R-:W-:Y:S01]  /*07c0*/  IMAD.MOV.U32 R3, RZ, RZ, R9 ;  /* 0x000000ffff037224 */ /* 0x000fe200078e0009 */
[----:B------:R-:W-:-:S07]  /*07d0*/  MOV R2, 0x7f0 ;  /* 0x000007f000027802 */ /* 0x000fce0000000f00 */
[----:B------:R-:W-:Y:S05]  /*07e0*/  CALL.REL.NOINC `($__internal_3_$__cuda_sm3x_div_rn_noftz_f32_slowpath) ;  /* 0x0000000400f47944 */ /* 0x000fea0003c00000 */
[----:B------:R-:W-:-:S07]  /*07f0*/  MOV R13, R0 ;  /* 0x00000000000d7202 */ /* 0x000fce0000000f00 */
.L_x_55:
[----:B------:R-:W-:Y:S05]  /*0800*/  BSYNC.RECONVERGENT B2 ;  /* 0x0000000000027941 */ /* 0x000fea0003800200 */
.L_x_54:
[----:B------:R-:W0:Y:S01]  /*0810*/  LDCU UR7, c[0x0][0x39c] ;  /* 0x00007380ff0777ac */ /* 0x000e220008000800 */
[----:B------:R-:W1:Y:S01]  /*0820*/  LDC.64 R2, c[0x0][0x380] ;  /* 0x0000e000ff027b82 */ /* 0x000e620000000a00 */
[----:B0-----:R-:W-:-:S04]  /*0830*/  IADD3 R19, P0, P1, R19, -UR7, R14 ;  /* 0x8000000713137c10 */ /* 0x001fc8000f91e00e */
[----:B------:R-:W-:Y:S01]  /*0840*/  IADD3.X R0, PT, PT, RZ, ~UR6, R18, P0, P1 ;  /* 0x80000006ff007c10 */ /* 0x000fe200087e2412 */
[----:B-1----:R-:W-:-:S04]  /*0850*/  IMAD.WIDE.U32 R18, R19, 0x3, R2 ;  /* 0x0000000313127825 */ /* 0x002fc800078e0002 */
[----:B------:R-:W-:-:S05]  /*0860*/  IMAD R3, R0, 0x3, RZ ;  /* 0x0000000300037824 */ /* 0x000fca00078e02ff */
[----:B------:R-:W-:-:S05]  /*0870*/  IADD3 R19, PT, PT, R19, R3, RZ ;  /* 0x0000000313137210 */ /* 0x000fca0007ffe0ff */
[----:B------:R-:W2:Y:S01]  /*0880*/  LDG.E.U8 R0, desc[UR4][R18.64] ;  /* 0x0000000412007981 */ /* 0x000ea2000c1e1100 */
[----:B------:R-:W-:Y:S01]  /*0890*/  IMAD.MOV.U32 R9, RZ, RZ, 0x3b808081 ;  /* 0x3b808081ff097424 */ /* 0x000fe200078e00ff */
[----:B------:R-:W-:Y:S01]  /*08a0*/  BSSY.RECONVERGENT B2, `(.L_x_56) ;  /* 0x000000d000027945 */ /* 0x000fe20003800200 */
[----:B------:R-:W-:Y:S02]  /*08b0*/  FFMA R20, R13, 0.11400000005960464478, R20 ;  /* 0x3de978d50d147823 */ /* 0x000fe40000000014 */
        /* <DEDUP_REMOVED lines=11> */
.L_x_57:
[----:B------:R-:W-:Y:S05]  /*0970*/  BSYNC.RECONVERGENT B2 ;  /* 0x0000000000027941 */ /* 0x000fea0003800200 */
.L_x_56:
[----:B------:R-:W2:Y:S01]  /*0980*/  LDG.E.U8 R0, desc[UR4][R18.64+0x1] ;  /* 0x0000010412007981 */ /* 0x000ea2000c1e1100 */
[----:B------:R-:W-:Y:S01]  /*0990*/  HFMA2 R9, -RZ, RZ, 0.9375, -7.688999176025390625e-06 ;  /* 0x3b808081ff097431 */ /* 0x000fe200000001ff */
        /* <DEDUP_REMOVED lines=12> */
.L_x_59:
[----:B------:R-:W-:Y:S05]  /*0a60*/  BSYNC.RECONVERGENT B2 ;  /* 0x0000000000027941 */ /* 0x000fea0003800200 */
.L_x_58:
[----:B------:R-:W2:Y:S01]  /*0a70*/  LDG.E.U8 R18, desc[UR4][R18.64+0x2] ;  /* 0x0000020412127981 */ /* 0x000ea2000c1e1100 */
[----:B------:R-:W-:Y:S01]  /*0a80*/  MOV R3, 0x3b808081 ;  /* 0x3b80808100037802 */ /* 0x000fe20000000f00 */
[----:B------:R-:W-:Y:S04]  /*0a90*/  BSSY.RECONVERGENT B2, `(.L_x_60) ;  /* 0x000000f000027945 */ /* 0x000fe80003800200 */
[----:B------:R-:W-:-:S04]  /*0aa0*/  FFMA R0, R3, -R6, 1 ;  /* 0x3f80000003007423 */ /* 0x000fc80000000806 */
[----:B------:R-:W-:Y:S01]  /*0ab0*/  FFMA R0, R0, R3, 0.0039215688593685626984 ;  /* 0x3b80808100007423 */ /* 0x000fe20000000003 */
[----:B------:R-:W-:-:S04]  /*0ac0*/  FMUL R3, R2, 0.58700001239776611328 ;  /* 0x3f1645a202037820 */ /* 0x000fc80000400000 */
[----:B------:R-:W-:Y:S01]  /*0ad0*/  FFMA R14, R14, 0.29890000820159912109, R3 ;  /* 0x3e99096c0e0e7823 */ /* 0x000fe20000000003 */
[----:B--2---:R-:W-:-:S04]  /*0ae0*/  I2FP.F32.U32 R9, R18 ;  /* 0x0000001200097245 */ /* 0x004fc80000201000 */
[----:B------:R-:W0:Y:S01]  /*0af0*/  FCHK P0, R9, 255 ;  /* 0x437f000009007902 */ /* 0x000e220000000000 */
[----:B------:R-:W-:-:S04]  /*0b00*/  FFMA R8, R0, R9, RZ ;  /* 0x0000000900087223 */ /* 0x000fc800000000ff */
[----:B------:R-:W-:-:S04]  /*0b10*/  FFMA R13, R8, -255, R9 ;  /* 0xc37f0000080d7823 */ /* 0x000fc80000000009 */
[----:B------:R-:W-:Y:S01]  /*0b20*/  FFMA R15, R0, R13, R8 ;  /* 0x0000000d000f7223 */ /* 0x000fe20000000008 */
[----:B0-----:R-:W-:Y:S06]  /*0b30*/  @!P0 BRA `(.L_x_61) ;  /* 0x0000000000108947 */ /* 0x001fec0003800000 */
[----:B------:R-:W-:Y:S02]  /*0b40*/  MOV R3, R9 ;  /* 0x0000000900037202 */ /* 0x000fe40000000f00 */
[----:B------:R-:W-:-:S07]  /*0b50*/  MOV R2, 0xb70 ;  /* 0x00000b7000027802 */ /* 0x000fce0000000f00 */
[----:B------:R-:W-:Y:S05]  /*0b60*/  CALL.REL.NOINC `($__internal_3_$__cuda_sm3x_div_rn_noftz_f32_slowpath) ;  /* 0x0000000400147944 */ /* 0x000fea0003c00000 */
[----:B------:R-:W-:-:S07]  /*0b70*/  IMAD.MOV.U32 R15, RZ, RZ, R0 ;  /* 0x000000ffff0f7224 */ /* 0x000fce00078e0000 */
.L_x_61:
[----:B------:R-:W-:Y:S05]  /*0b80*/  BSYNC.RECONVERGENT B2 ;  /* 0x0000000000027941 */ /* 0x000fea0003800200 */
.L_x_60:
[----:B------:R-:W0:Y:S02]  /*0b90*/  LDC R3, c[0x0][0x39c] ;  /* 0x0000e700ff037b82 */ /* 0x000e240000000800 */
[----:B0-----:R-:W-:-:S05]  /*0ba0*/  IMAD.WIDE R10, R3, 0x3, R10 ;  /* 0x00000003030a7825 */ /* 0x001fca00078e020a */
[----:B------:R-:W2:Y:S01]  /*0bb0*/  LDG.E.U8 R0, desc[UR4][R10.64] ;  /* 0x000000040a007981 */ /* 0x000ea2000c1e1100 */
[----:B------:R-:W-:Y:S01]  /*0bc0*/  HFMA2 R9, -RZ, RZ, 0.9375, -7.688999176025390625e-06 ;  /* 0x3b808081ff097431 */ /* 0x000fe200000001ff */
[----:B------:R-:W-:Y:S01]  /*0bd0*/  BSSY.RECONVERGENT B2, `(.L_x_62) ;  /* 0x000000d000027945 */ /* 0x000fe20003800200 */
[----:B------:R-:W-:-:S03]  /*0be0*/  FFMA R15, R15, 0.11400000005960464478, R14 ;  /* 0x3de978d50f0f7823 */ /* 0x000fc6000000000e */
        /* <DEDUP_REMOVED lines=11> */
.L_x_63:
[----:B------:R-:W-:Y:S05]  /*0ca0*/  BSYNC.RECONVERGENT B2 ;  /* 0x0000000000027941 */ /* 0x000fea0003800200 */
.L_x_62:
        /* <DEDUP_REMOVED lines=14> */
.L_x_65:
[----:B------:R-:W-:Y:S05]  /*0d90*/  BSYNC.RECONVERGENT B2 ;  /* 0x0000000000027941 */ /* 0x000fea0003800200 */
.L_x_64:
[----:B------:R-:W2:Y:S01]  /*0da0*/  LDG.E.U8 R10, desc[UR4][R10.64+0x2] ;  /* 0x000002040a0a7981 */ /* 0x000ea2000c1e1100 */
[----:B------:R-:W-:Y:S01]  /*0db0*/  HFMA2 R3, -RZ, RZ, 0.9375, -7.688999176025390625e-06 ;  /* 0x3b808081ff037431 */ /* 0x000fe200000001ff */
        /* <DEDUP_REMOVED lines=13> */
[----:B------:R-:W-:Y:S05]  /*0e90*/  CALL.REL.NOINC `($__internal_3_$__cuda_sm3x_div_rn_noftz_f32_slowpath) ;  /* 0x0000000000487944 */ /* 0x000fea0003c00000 */
[----:B------:R-:W-:-:S07]  /*0ea0*/  MOV R13, R0 ;  /* 0x00000000000d7202 */ /* 0x000fce0000000f00 */
.L_x_67:
[----:B------:R-:W-:Y:S05]  /*0eb0*/  BSYNC.RECONVERGENT B2 ;  /* 0x0000000000027941 */ /* 0x000fea0003800200 */
.L_x_66:
[----:B------:R-:W0:Y:S01]  /*0ec0*/  LDCU.64 UR6, c[0x0][0x388] ;  /* 0x00007100ff0677ac */ /* 0x000e220008000a00 */
[C---:B------:R-:W-:Y:S01]  /*0ed0*/  SHF.L.U32 R0, R4.reuse, 0x2, RZ ;  /* 0x0000000204007819 */ /* 0x040fe200000006ff */
[----:B------:R-:W-:Y:S01]  /*0ee0*/  FFMA R14, R13, 0.11400000005960464478, R14 ;  /* 0x3de978d50d0e7823 */ /* 0x000fe2000000000e */
[----:B------:R-:W-:Y:S01]  /*0ef0*/  SHF.L.U64.HI R5, R4, 0x2, R5 ;  /* 0x0000000204057819 */ /* 0x000fe20000010205 */
[----:B------:R-:W1:Y:S01]  /*0f00*/  LDCU.64 UR8, c[0x0][0x390] ;  /* 0x00007200ff0877ac */ /* 0x000e620008000a00 */
[----:B------:R-:W-:Y:S01]  /*0f10*/  FADD R7, R7, -R20 ;  /* 0x8000001407077221 */ /* 0x000fe20000000000 */
[----:B------:R-:W-:-:S03]  /*0f20*/  FADD R14, R15, -R14 ;  /* 0x8000000e0f0e7221 */ /* 0x000fc60000000000 */
[----:B------:R-:W-:Y:S01]  /*0f30*/  FMUL R7, R7, 0.5 ;  /* 0x3f00000007077820 */ /* 0x000fe20000400000 */
[----:B------:R-:W-:Y:S01]  /*0f40*/  FMUL R9, R14, 0.5 ;  /* 0x3f0000000e097820 */ /* 0x000fe20000400000 */
[C---:B0-----:R-:W-:Y:S02]  /*0f50*/  IADD3 R2, P0, PT, R0.reuse, UR6, RZ ;  /* 0x0000000600027c10 */ /* 0x041fe4000ff1e0ff */
[----:B-1----:R-:W-:Y:S02]  /*0f60*/  IADD3 R4, P1, PT, R0, UR8, RZ ;  /* 0x0000000800047c10 */ /* 0x002fe4000ff3e0ff */
[C---:B------:R-:W-:Y:S02]  /*0f70*/  IADD3.X R3, PT, PT, R5.reuse, UR7, RZ, P0, !PT ;  /* 0x0000000705037c10 */ /* 0x040fe400087fe4ff */
[----:B------:R-:W-:-:S03]  /*0f80*/  IADD3.X R5, PT, PT, R5, UR9, RZ, P1, !PT ;  /* 0x0000000905057c10 */ /* 0x000fc60008ffe4ff */
[----:B------:R-:W-:Y:S04]  /*0f90*/  STG.E desc[UR4][R2.64], R7 ;  /* 0x0000000702007986 */ /* 0x000fe8000c101904 */
[----:B------:R-:W-:Y:S01]  /*0fa0*/  STG.E desc[UR4][R4.64], R9 ;  /* 0x0000000904007986 */ /* 0x000fe2000c101904 */
[----:B------:R-:W-:Y:S05]  /*0fb0*/  EXIT ;  /* 0x000000000000794d */ /* 0x000fea0003800000 */
        .weak           $__internal_3_$__cuda_sm3x_div_rn_noftz_f32_slowpath
        .type           $__internal_3_$__cuda_sm3x_div_rn_noftz_f32_slowpath,@function
        .size           $__internal_3_$__cuda_sm3x_div_rn_noftz_f32_slowpath,(.L_x_83 - $__internal_3_$__cuda_sm3x_div_rn_noftz_f32_slowpath)
$__internal_3_$__cuda_sm3x_div_rn_noftz_f32_slowpath:
[----:B------:R-:W-:Y:S01]  /*0fc0*/  SHF.R.U32.HI R8, RZ, 0x17, R6 ;  /* 0x00000017ff087819 */ /* 0x000fe20000011606 */
[----:B------:R-:W-:Y:S01]  /*0fd0*/  BSSY.RECONVERGENT B0, `(.L_x_68) ;  /* 0x0000064000007945 */ /* 0x000fe20003800200 */
[----:B------:R-:W-:Y:S01]  /*0fe0*/  SHF.R.U32.HI R12, RZ, 0x17, R3 ;  /* 0x00000017ff0c7819 */ /* 0x000fe20000011603 */
[----:B------:R-:W-:Y:S01]  /*0ff0*/  HFMA2 R17, -RZ, RZ, 3.748046875, 0 ;  /* 0x437f0000ff117431 */ /* 0x000fe200000001ff */
[----:B------:R-:W-:Y:S02]  /*1000*/  LOP3.LUT R8, R8, 0xff, RZ, 0xc0, !PT ;  /* 0x000000ff08087812 */ /* 0x000fe400078ec0ff */
[----:B------:R-:W-:-:S03]  /*1010*/  LOP3.LUT R12, R12, 0xff, RZ, 0xc0, !PT ;  /* 0x000000ff0c0c7812 */ /* 0x000fc600078ec0ff */
[----:B------:R-:W-:Y:S01]  /*1020*/  VIADD R13, R8, 0xffffffff ;  /* 0xffffffff080d7836 */ /* 0x000fe20000000000 */
[----:B------:R-:W-:-:S04]  /*1030*/  IADD3 R16, PT, PT, R12, -0x1, RZ ;  /* 0xffffffff0c107810 */ /* 0x000fc80007ffe0ff */
[----:B------:R-:W-:-:S04]  /*1040*/  ISETP.GT.U32.AND P0, PT, R13, 0xfd, PT ;  /* 0x000000fd0d00780c */ /* 0x000fc80003f04070 */
[----:B------:R-:W-:-:S13]  /*1050*/  ISETP.GT.U32.OR P0, PT, R16, 0xfd, P0 ;  /* 0x000000fd1000780c */ /* 0x000fda0000704470 */
[----:B------:R-:W-:Y:S01]  /*1060*/  @!P0 IMAD.MOV.U32 R9, RZ, RZ, RZ ;  /* 0x000000ffff098224 */ /* 0x000fe200078e00ff */
[----:B------:R-:W-:Y:S06]  /*1070*/  @!P0 BRA `(.L_x_69) ;  /* 0x0000000000608947 */ /* 0x000fec0003800000 */
[----:B------:R-:W-:Y:S02]  /*1080*/  MOV R0, 0x437f0000 ;  /* 0x437f000000007802 */ /* 0x000fe40000000f00 */
        /* <DEDUP_REMOVED lines=23> */
.L_x_69:
[----:B------:R-:W-:Y:S01]  /*1200*/  LEA R0, R8, 0xc0800000, 0x17 ;  /* 0xc080000008007811 */ /* 0x000fe200078eb8ff */
[----:B------:R-:W-:Y:S01]  /*1210*/  VIADD R12, R12, 0xffffff81 ;  /* 0xffffff810c0c7836 */ /* 0x000fe20000000000 */
[----:B------:R-:W-:Y:S02]  /*1220*/  BSSY.RECONVERGENT B1, `(.L_x_74) ;  /* 0x0000035000017945 */ /* 0x000fe40003800200 */
[----:B------:R-:W-:Y:S01]  /*1230*/  IADD3 R21, PT, PT, -R0, R17, RZ ;  /* 0x0000001100157210 */ /* 0x000fe20007ffe1ff */
[C---:B------:R-:W-:Y:S01]  /*1240*/  IMAD R0, R12.reuse, -0x800000, R3 ;  /* 0xff8000000c007824 */ /* 0x040fe200078e0203 */
[----:B------:R-:W-:Y:S02]  /*1250*/  IADD3 R8, PT, PT, R12, 0x7f, -R8 ;  /* 0x0000007f0c087810 */ /* 0x000fe40007ffe808 */
[----:B------:R-:W0:Y:S01]  /*1260*/  MUFU.RCP R16, R21 ;  /* 0x0000001500107308 */ /* 0x000e220000001000 */
[----:B------:R-:W-:Y:S01]  /*1270*/  FADD.FTZ R13, -R21, -RZ ;  /* 0x800000ff150d7221 */ /* 0x000fe20000010100 */
[----:B------:R-:W-:-:S03]  /*1280*/  IADD3 R9, PT, PT, R8, R9, RZ ;  /* 0x0000000908097210 */ /* 0x000fc60007ffe0ff */
[----:B0-----:R-:W-:-:S04]  /*1290*/  FFMA R17, R16, R13, 1 ;  /* 0x3f80000010117423 */ /* 0x001fc8000000000d */
        /* <DEDUP_REMOVED lines=20> */
[CCC-:B------:R-:W-:Y:S01]  /*13e0*/  FFMA.RP R9, R17.reuse, R13.reuse, R16.reuse ;  /* 0x0000000d11097223 */ /* 0x1c0fe20000008010 */
[----:B------:R-:W-:Y:S01]  /*13f0*/  FFMA.RM R16, R17, R13, R16 ;  /* 0x0000000d11107223 */ /* 0x000fe20000004010 */
[C---:B------:R-:W-:Y:S02]  /*1400*/  IADD3 R12, PT, PT, R3.reuse, 0x20, RZ ;  /* 0x00000020030c7810 */ /* 0x040fe40007ffe0ff */
[----:B------:R-:W-:Y:S02]  /*1410*/  LOP3.LUT R8, R8, 0x7fffff, RZ, 0xc0, !PT ;  /* 0x007fffff08087812 */ /* 0x000fe400078ec0ff */
[C---:B------:R-:W-:Y:S02]  /*1420*/  ISETP.NE.AND P2, PT, R3.reuse, RZ, PT ;  /* 0x000000ff0300720c */ /* 0x040fe40003f45270 */
[----:B------:R-:W-:Y:S02]  /*1430*/  LOP3.LUT R13, R8, 0x800000, RZ, 0xfc, !PT ;  /* 0x00800000080d7812 */ /* 0x000fe400078efcff */
[----:B------:R-:W-:-:S02]  /*1440*/  ISETP.NE.AND P1, PT, R3, RZ, PT ;  /* 0x000000ff0300720c */ /* 0x000fc40003f25270 */
[----:B------:R-:W-:Y:S02]  /*1450*/  IADD3 R3, PT, PT, -R3, RZ, RZ ;  /* 0x000000ff03037210 */ /* 0x000fe40007ffe1ff */
[----:B------:R-:W-:Y:S02]  /*1460*/  SHF.L.U32 R12, R13, R12, RZ ;  /* 0x0000000c0d0c7219 */ /* 0x000fe400000006ff */
[----:B------:R-:W-:Y:S02]  /*1470*/  FSETP.NEU.FTZ.AND P0, PT, R9, R16, PT ;  /* 0x000000100900720b */ /* 0x000fe40003f1d000 */
[----:B------:R-:W-:Y:S02]  /*1480*/  SEL R8, R3, RZ, P2 ;  /* 0x000000ff03087207 */ /* 0x000fe40001000000 */
[----:B------:R-:W-:Y:S02]  /*1490*/  ISETP.NE.AND P1, PT, R12, RZ, P1 ;  /* 0x000000ff0c00720c */ /* 0x000fe40000f25270 */
[----:B------:R-:W-:-:S02]  /*14a0*/  SHF.R.U32.HI R13, RZ, R8, R13 ;  /* 0x00000008ff0d7219 */ /* 0x000fc4000001160d */
[----:B------:R-:W-:Y:S02]  /*14b0*/  PLOP3.LUT P0, PT, P0, P1, PT, 0xf8, 0x8f ;  /* 0x00000000008f781c */ /* 0x000fe40000703f70 */
[----:B------:R-:W-:Y:S02]  /*14c0*/  SHF.R.U32.HI R3, RZ, 0x1, R13 ;  /* 0x00000001ff037819 */ /* 0x000fe4000001160d */
[----:B------:R-:W-:-:S04]  /*14d0*/  SEL R8, RZ, 0x1, !P0 ;  /* 0x00000001ff087807 */ /* 0x000fc80004000000 */
[----:B------:R-:W-:-:S04]  /*14e0*/  LOP3.LUT R8, R8, 0x1, R3, 0xf8, !PT ;  /* 0x0000000108087812 */ /* 0x000fc800078ef803 */
[----:B------:R-:W-:-:S05]  /*14f0*/  LOP3.LUT R8, R8, R13, RZ, 0xc0, !PT ;  /* 0x0000000d08087212 */ /* 0x000fca00078ec0ff */
[----:B------:R-:W-:-:S05]  /*1500*/  IMAD.IADD R3, R3, 0x1, R8 ;  /* 0x0000000103037824 */ /* 0x000fca00078e0208 */
[----:B------:R-:W-:Y:S01]  /*1510*/  LOP3.LUT R0, R3, R0, RZ, 0xfc, !PT ;  /* 0x0000000003007212 */ /* 0x000fe200078efcff */
[----:B------:R-:W-:Y:S06]  /*1520*/  BRA `(.L_x_77) ;  /* 0x0000000000107947 */ /* 0x000fec0003800000 */
.L_x_76:
[----:B------:R-:W-:-:S04]  /*1530*/  LOP3.LUT R0, R0, 0x80000000, RZ, 0xc0, !PT ;  /* 0x8000000000007812 */ /* 0x000fc800078ec0ff */
[----:B------:R-:W-:Y:S01]  /*1540*/  LOP3.LUT R0, R0, 0x7f800000, RZ, 0xfc, !PT ;  /* 0x7f80000000007812 */ /* 0x000fe200078efcff */
[----:B------:R-:W-:Y:S06]  /*1550*/  BRA `(.L_x_77) ;  /* 0x0000000000047947 */ /* 0x000fec0003800000 */
.L_x_75:
[----:B------:R-:W-:-:S07]  /*1560*/  LEA R0, R9, R0, 0x17 ;  /* 0x0000000009007211 */ /* 0x000fce00078eb8ff */
.L_x_77:
[----:B------:R-:W-:Y:S05]  /*1570*/  BSYNC.RECONVERGENT B1 ;  /* 0x0000000000017941 */ /* 0x000fea0003800200 */
.L_x_74:
[----:B------:R-:W-:Y:S05]  /*1580*/  BRA `(.L_x_78) ;  /* 0x0000000000207947 */ /* 0x000fea0003800000 */
.L_x_73:
[----:B------:R-:W-:-:S04]  /*1590*/  LOP3.LUT R0, R17, 0x80000000, R3, 0x48, !PT ;  /* 0x8000000011007812 */ /* 0x000fc800078e4803 */
[----:B------:R-:W-:Y:S01]  /*15a0*/  LOP3.LUT R0, R0, 0x7f800000, RZ, 0xfc, !PT ;  /* 0x7f80000000007812 */ /* 0x000fe200078efcff */
[----:B------:R-:W-:Y:S06]  /*15b0*/  BRA `(.L_x_78) ;  /* 0x0000000000147947 */ /* 0x000fec0003800000 */
.L_x_72:
[----:B------:R-:W-:Y:S01]  /*15c0*/  LOP3.LUT R0, R17, 0x80000000, R3, 0x48, !PT ;  /* 0x8000000011007812 */ /* 0x000fe200078e4803 */
[----:B------:R-:W-:Y:S06]  /*15d0*/  BRA `(.L_x_78) ;  /* 0x00000000000c7947 */ /* 0x000fec0003800000 */
.L_x_71:
[----:B------:R-:W0:Y:S01]  /*15e0*/  MUFU.RSQ R0, -QNAN ;  /* 0xffc0000000007908 */ /* 0x000e220000001400 */
[----:B------:R-:W-:Y:S05]  /*15f0*/  BRA `(.L_x_78) ;  /* 0x0000000000047947 */ /* 0x000fea0003800000 */
.L_x_70:
[----:B------:R-:W-:-:S07]  /*1600*/  FADD.FTZ R0, R3, R0 ;  /* 0x0000000003007221 */ /* 0x000fce0000010000 */
.L_x_78:
[----:B------:R-:W-:Y:S05]  /*1610*/  BSYNC.RECONVERGENT B0 ;  /* 0x0000000000007941 */ /* 0x000fea0003800200 */
.L_x_68:
[----:B------:R-:W-:-:S04]  /*1620*/  HFMA2 R3, -RZ, RZ, 0, 0 ;  /* 0x00000000ff037431 */ /* 0x000fc800000001ff */
[----:B0-----:R-:W-:Y:S05]  /*1630*/  RET.REL.NODEC R2 `(_Z15kernel_partialsP6uchar3PfS1_ii) ;  /* 0xffffffe802707950 */ /* 0x001fea0003c3ffff */
.L_x_79:
        /* <DEDUP_REMOVED lines=12> */
.L_x_83:


//--------------------- .nv.shared.reserved.0     --------------------------
	.section	.nv.shared.reserved.0,"aw",@nobits
	.weak		__nv_reservedSMEM_offset_0_alias
	.size		__nv_reservedSMEM_offset_0_alias, 0, 64
	.other		__nv_reservedSMEM_offset_0_alias,@"STO_CUDA_RESERVED_SHARED STV_DEFAULT"
__nv_reservedSMEM_offset_0_alias:
	.zero		0
	.zero		64


//--------------------- .nv.constant0._Z14kernel_optflowPfS_S_S_S_P6float4ii --------------------------
	.section	.nv.constant0._Z14kernel_optflowPfS_S_S_S_P6float4ii,"a",@progbits
	.sectionflags	@""
	.align	4
.nv.constant0._Z14kernel_optflowPfS_S_S_S_P6float4ii:
	.zero		952


//--------------------- .nv.constant0._Z10kernel_subP6uchar3S0_Pfii --------------------------
	.section	.nv.constant0._Z10kernel_subP6uchar3S0_Pfii,"a",@progbits
	.sectionflags	@""
	.align	4
.nv.constant0._Z10kernel_subP6uchar3S0_Pfii:
	.zero		928


//--------------------- .nv.constant0._Z15kernel_partialsP6uchar3PfS1_ii --------------------------
	.section	.nv.constant0._Z15kernel_partialsP6uchar3PfS1_ii,"a",@progbits
	.sectionflags	@""
	.align	4
.nv.constant0._Z15kernel_partialsP6uchar3PfS1_ii:
	.zero		928


//--------------------- SYMBOLS --------------------------

	.type		.nv.reservedSmem.offset0,@object
	.size		.nv.reservedSmem.offset0,0x4
